// auto-generated by cutlass_sweep.gemm — config: {"arch": "sm_90", "cluster_m": 1, "cluster_n": 8, "dtype": "fp16", "dtype_b": "fp16", "layout": "nt", "stages": 0, "tile_k": 32, "tile_m": 256, "tile_n": 128}
#include "cutlass/cutlass.h"
#include "cutlass/gemm/collective/collective_builder.hpp"
#include "cutlass/gemm/device/gemm_universal_adapter.h"
#include "cutlass/gemm/kernel/gemm_universal.hpp"
#include "cutlass/epilogue/collective/collective_builder.hpp"

using ElemA = cutlass::half_t;
using ElemB = cutlass::half_t;
using ElemCD = cutlass::half_t;
using Acc  = float;
using TileShape    = cute::Shape<cute::_256, cute::_128, cute::_32>;
using ClusterShape = cute::Shape<cute::_1, cute::_8, cute::_1>;

using CollectiveEpilogue = typename cutlass::epilogue::collective::CollectiveBuilder<
    cutlass::arch::Sm90, cutlass::arch::OpClassTensorOp,
    TileShape, ClusterShape,
    cutlass::epilogue::collective::EpilogueTileAuto,
    Acc, Acc,
    ElemCD, cutlass::layout::RowMajor, 128 / cutlass::sizeof_bits<ElemCD>::value,
    ElemCD, cutlass::layout::RowMajor, 128 / cutlass::sizeof_bits<ElemCD>::value,
    cutlass::epilogue::collective::EpilogueScheduleAuto
  >::CollectiveOp;

using CollectiveMainloop = typename cutlass::gemm::collective::CollectiveBuilder<
    cutlass::arch::Sm90, cutlass::arch::OpClassTensorOp,
    ElemA, cutlass::layout::RowMajor, 128 / cutlass::sizeof_bits<ElemA>::value,
    ElemB, cutlass::layout::ColumnMajor, 128 / cutlass::sizeof_bits<ElemB>::value,
    Acc,
    TileShape, ClusterShape,
    cutlass::gemm::collective::StageCountAutoCarveout<static_cast<int>(sizeof(typename CollectiveEpilogue::SharedStorage))>,
    cutlass::gemm::collective::KernelScheduleAuto
  >::CollectiveOp;

using GemmKernel = cutlass::gemm::kernel::GemmUniversal<
    cute::Shape<int,int,int,int>,
    CollectiveMainloop,
    CollectiveEpilogue
>;
using Gemm = cutlass::gemm::device::GemmUniversalAdapter<GemmKernel>;

// Force the device kernel symbol into the cubin without needing a host main.
auto* _anchor = &cutlass::device_kernel<GemmKernel>;


// ===== COMPILED SASS (sm_90a) =====

	.target	sm_90a

	.elftype	@"ET_EXEC"


//--------------------- .note.nv.tkinfo           --------------------------
	.section	.note.nv.tkinfo,"",@"SHT_NOTE"
	.sectionflags	@"SHF_NOTE_NV_TKINFO"
	.tkinfo
        /*0018*/ 	.word	0x00000002
        /*0030*/ 	.string	""
        /*0030*/ 	.string	"ptxas"
        /*0030*/ 	.string	"Cuda compilation tools, release 13.0, V13.0.88"
        /*0030*/ 	.string	"Build cuda_13.0.r13.0/compiler.36424714_0"
        /*0030*/ 	.string	"-arch sm_90a -m 64 "



//--------------------- .note.nv.cuinfo           --------------------------
	.section	.note.nv.cuinfo,"",@"SHT_NOTE"
	.sectionflags	@"SHF_NOTE_NV_CUINFO"
        /*0018*/ 	.short	0x0002
        /*001a*/ 	.short	0x005a
        /*001c*/ 	.short	0x0082
	.zero		2


//--------------------- .nv.info                  --------------------------
	.section	.nv.info,"",@"SHT_CUDA_INFO"
	.align	4


	//----- nvinfo : EIATTR_REGCOUNT
	.align		4
        /*0000*/ 	.byte	0x04, 0x2f
        /*0002*/ 	.short	(.L_15 - .L_14)
	.align		4
.L_14:
        /*0004*/ 	.word	index@(_ZN7cutlass13device_kernelINS_4gemm6kernel13GemmUniversalIN4cute5tupleIJiiiiEEENS1_10collective13CollectiveMmaINS1_34MainloopSm90TmaGmmaWarpSpecializedILi9ENS5_IJNS4_1CILi1EEENSA_ILi8EEESB_EEENS1_35KernelTmaWarpSpecializedCooperativeEEENS5_IJNSA_ILi256EEENSA_ILi128EEENSA_ILi32EEEEEENS_6half_tENS5_IJlSB_lEEESK_SL_NS4_8TiledMMAINS4_8MMA_AtomIJNS4_4SM904GMMA26MMA_64x128x16_F32F16F16_SSILNSP_5MajorE0ELSR_0ELNSP_7ScaleInE1ELSS_1EEEEEENS4_6LayoutINS5_IJNSA_ILi2EEESB_SB_EEENS5_IJSB_NSA_ILi0EEESY_EEEEENS5_IJNS4_10UnderscoreES11_S11_EEEEENS4_23SM90_TMA_LOAD_MULTICASTENS4_14ComposedLayoutINS4_7SwizzleILi2ELi4ELi3EEENS4_18smem_ptr_flag_bitsILi16EEENSV_INS5_IJSC_SI_EEENS5_IJSI_SB_EEEEEEEvNS4_8identityENS4_13SM90_TMA_LOADES1D_vS1E_EENS_8epilogue10collective6detail29Sm90TmaWarpSpecializedAdapterINS1I_15DefaultEpilogueISK_SL_SL_NS1H_6thread17LinearCombinationISK_Li1EffLNS1M_9ScaleType4KindE0ELNS_15FloatRoundStyleE2ESK_EENS1_15EpilogueDefaultEEEEEvvEEEEvNT_6ParamsE)
        /*0008*/ 	.word	0x000000a8


	//----- nvinfo : EIATTR_FRAME_SIZE
	.align		4
.L_15:
        /*000c*/ 	.byte	0x04, 0x11
        /*000e*/ 	.short	(.L_17 - .L_16)
	.align		4
.L_16:
        /*0010*/ 	.word	index@(_ZN7cutlass13device_kernelINS_4gemm6kernel13GemmUniversalIN4cute5tupleIJiiiiEEENS1_10collective13CollectiveMmaINS1_34MainloopSm90TmaGmmaWarpSpecializedILi9ENS5_IJNS4_1CILi1EEENSA_ILi8EEESB_EEENS1_35KernelTmaWarpSpecializedCooperativeEEENS5_IJNSA_ILi256EEENSA_ILi128EEENSA_ILi32EEEEEENS_6half_tENS5_IJlSB_lEEESK_SL_NS4_8TiledMMAINS4_8MMA_AtomIJNS4_4SM904GMMA26MMA_64x128x16_F32F16F16_SSILNSP_5MajorE0ELSR_0ELNSP_7ScaleInE1ELSS_1EEEEEENS4_6LayoutINS5_IJNSA_ILi2EEESB_SB_EEENS5_IJSB_NSA_ILi0EEESY_EEEEENS5_IJNS4_10UnderscoreES11_S11_EEEEENS4_23SM90_TMA_LOAD_MULTICASTENS4_14ComposedLayoutINS4_7SwizzleILi2ELi4ELi3EEENS4_18smem_ptr_flag_bitsILi16EEENSV_INS5_IJSC_SI_EEENS5_IJSI_SB_EEEEEEEvNS4_8identityENS4_13SM90_TMA_LOADES1D_vS1E_EENS_8epilogue10collective6detail29Sm90TmaWarpSpecializedAdapterINS1I_15DefaultEpilogueISK_SL_SL_NS1H_6thread17LinearCombinationISK_Li1EffLNS1M_9ScaleType4KindE0ELNS_15FloatRoundStyleE2ESK_EENS1_15EpilogueDefaultEEEEEvvEEEEvNT_6ParamsE)
        /*0014*/ 	.word	0x00000000


	//----- nvinfo : EIATTR_MIN_STACK_SIZE
	.align		4
.L_17:
        /*0018*/ 	.byte	0x04, 0x12
        /*001a*/ 	.short	(.L_19 - .L_18)
	.align		4
.L_18:
        /*001c*/ 	.word	index@(_ZN7cutlass13device_kernelINS_4gemm6kernel13GemmUniversalIN4cute5tupleIJiiiiEEENS1_10collective13CollectiveMmaINS1_34MainloopSm90TmaGmmaWarpSpecializedILi9ENS5_IJNS4_1CILi1EEENSA_ILi8EEESB_EEENS1_35KernelTmaWarpSpecializedCooperativeEEENS5_IJNSA_ILi256EEENSA_ILi128EEENSA_ILi32EEEEEENS_6half_tENS5_IJlSB_lEEESK_SL_NS4_8TiledMMAINS4_8MMA_AtomIJNS4_4SM904GMMA26MMA_64x128x16_F32F16F16_SSILNSP_5MajorE0ELSR_0ELNSP_7ScaleInE1ELSS_1EEEEEENS4_6LayoutINS5_IJNSA_ILi2EEESB_SB_EEENS5_IJSB_NSA_ILi0EEESY_EEEEENS5_IJNS4_10UnderscoreES11_S11_EEEEENS4_23SM90_TMA_LOAD_MULTICASTENS4_14ComposedLayoutINS4_7SwizzleILi2ELi4ELi3EEENS4_18smem_ptr_flag_bitsILi16EEENSV_INS5_IJSC_SI_EEENS5_IJSI_SB_EEEEEEEvNS4_8identityENS4_13SM90_TMA_LOADES1D_vS1E_EENS_8epilogue10collective6detail29Sm90TmaWarpSpecializedAdapterINS1I_15DefaultEpilogueISK_SL_SL_NS1H_6thread17LinearCombinationISK_Li1EffLNS1M_9ScaleType4KindE0ELNS_15FloatRoundStyleE2ESK_EENS1_15EpilogueDefaultEEEEEvvEEEEvNT_6ParamsE)
        /*0020*/ 	.word	0x00000000
.L_19:


//--------------------- .nv.compat                --------------------------
	.section	.nv.compat,"",@"SHT_CUDA_COMPAT_INFO"
	.align	4
        /*0000*/ 	.byte	0x02, 0x09, 0x01, 0x00, 0x02, 0x02, 0x04, 0x00, 0x02, 0x05, 0x05, 0x00, 0x03, 0x07, 0x01, 0x01
        /*0010*/ 	.byte	0x02, 0x03, 0x01, 0x00, 0x02, 0x06, 0x01, 0x00, 0x04, 0x0b, 0x08, 0x00, 0x00, 0x00, 0x00, 0x00
        /*0020*/ 	.byte	0x00, 0x00, 0x00, 0x00


//--------------------- .nv.info._ZN7cutlass13device_kernelINS_4gemm6kernel13GemmUniversalIN4cute5tupleIJiiiiEEENS1_10collective13CollectiveMmaINS1_34MainloopSm90TmaGmmaWarpSpecializedILi9ENS5_IJNS4_1CILi1EEENSA_ILi8EEESB_EEENS1_35KernelTmaWarpSpecializedCooperativeEEENS5_IJNSA_ILi256EEENSA_ILi128EEENSA_ILi32EEEEEENS_6half_tENS5_IJlSB_lEEESK_SL_NS4_8TiledMMAINS4_8MMA_AtomIJNS4_4SM904GMMA26MMA_64x128x16_F32F16F16_SSILNSP_5MajorE0ELSR_0ELNSP_7ScaleInE1ELSS_1EEEEEENS4_6LayoutINS5_IJNSA_ILi2EEESB_SB_EEENS5_IJSB_NSA_ILi0EEESY_EEEEENS5_IJNS4_10UnderscoreES11_S11_EEEEENS4_23SM90_TMA_LOAD_MULTICASTENS4_14ComposedLayoutINS4_7SwizzleILi2ELi4ELi3EEENS4_18smem_ptr_flag_bitsILi16EEENSV_INS5_IJSC_SI_EEENS5_IJSI_SB_EEEEEEEvNS4_8identityENS4_13SM90_TMA_LOADES1D_vS1E_EENS_8epilogue10collective6detail29Sm90TmaWarpSpecializedAdapterINS1I_15DefaultEpilogueISK_SL_SL_NS1H_6thread17LinearCombinationISK_Li1EffLNS1M_9ScaleType4KindE0ELNS_15FloatRoundStyleE2ESK_EENS1_15EpilogueDefaultEEEEEvvEEEEvNT_6ParamsE --------------------------
	.section	.nv.info._ZN7cutlass13device_kernelINS_4gemm6kernel13GemmUniversalIN4cute5tupleIJiiiiEEENS1_10collective13CollectiveMmaINS1_34MainloopSm90TmaGmmaWarpSpecializedILi9ENS5_IJNS4_1CILi1EEENSA_ILi8EEESB_EEENS1_35KernelTmaWarpSpecializedCooperativeEEENS5_IJNSA_ILi256EEENSA_ILi128EEENSA_ILi32EEEEEENS_6half_tENS5_IJlSB_lEEESK_SL_NS4_8TiledMMAINS4_8MMA_AtomIJNS4_4SM904GMMA26MMA_64x128x16_F32F16F16_SSILNSP_5MajorE0ELSR_0ELNSP_7ScaleInE1ELSS_1EEEEEENS4_6LayoutINS5_IJNSA_ILi2EEESB_SB_EEENS5_IJSB_NSA_ILi0EEESY_EEEEENS5_IJNS4_10UnderscoreES11_S11_EEEEENS4_23SM90_TMA_LOAD_MULTICASTENS4_14ComposedLayoutINS4_7SwizzleILi2ELi4ELi3EEENS4_18smem_ptr_flag_bitsILi16EEENSV_INS5_IJSC_SI_EEENS5_IJSI_SB_EEEEEEEvNS4_8identityENS4_13SM90_TMA_LOADES1D_vS1E_EENS_8epilogue10collective6detail29Sm90TmaWarpSpecializedAdapterINS1I_15DefaultEpilogueISK_SL_SL_NS1H_6thread17LinearCombinationISK_Li1EffLNS1M_9ScaleType4KindE0ELNS_15FloatRoundStyleE2ESK_EENS1_15EpilogueDefaultEEEEEvvEEEEvNT_6ParamsE,"",@"SHT_CUDA_INFO"
	.sectionflags	@""
	.align	4


	//----- nvinfo : EIATTR_CUDA_API_VERSION
	.align		4
        /*0000*/ 	.byte	0x04, 0x37
        /*0002*/ 	.short	(.L_21 - .L_20)
.L_20:
        /*0004*/ 	.word	0x00000082


	//----- nvinfo : EIATTR_KPARAM_INFO
	.align		4
.L_21:
        /*0008*/ 	.byte	0x04, 0x17
        /*000a*/ 	.short	(.L_23 - .L_22)
.L_22:
        /*000c*/ 	.word	0x00000000
        /*0010*/ 	.short	0x0000
        /*0012*/ 	.short	0x0070
        /*0014*/ 	.byte	0x00, 0xf0, 0x01, 0x10


	//----- nvinfo : EIATTR_SPARSE_MMA_MASK
	.align		4
.L_23:
        /*0018*/ 	.byte	0x03, 0x50
        /*001a*/ 	.short	0x0000


	//----- nvinfo : EIATTR_MAXREG_COUNT
	.align		4
        /*001c*/ 	.byte	0x03, 0x1b
        /*001e*/ 	.short	0x00a8


	//----- nvinfo : EIATTR_NUM_BARRIERS
	.align		4
        /*0020*/ 	.byte	0x02, 0x4c
        /*0022*/ 	.byte	0x01
	.zero		1


	//----- nvinfo : EIATTR_EXTERNS
	.align		4
        /*0024*/ 	.byte	0x04, 0x0f
        /*0026*/ 	.short	(.L_25 - .L_24)


	//   ....[0]....
	.align		4
.L_24:
        /*0028*/ 	.word	index@(__assertfail)


	//----- nvinfo : EIATTR_MERCURY_ISA_VERSION
	.align		4
.L_25:
        /*002c*/ 	.byte	0x03, 0x5f
        /*002e*/ 	.short	0x0101


	//----- nvinfo : EIATTR_INT_WARP_WIDE_INSTR_OFFSETS
	.align		4
        /*0030*/ 	.byte	0x04, 0x31
        /*0032*/ 	.short	(.L_27 - .L_26)


	//   ....[0]....
.L_26:
        /*0034*/ 	.word	0x00000540


	//   ....[1]....
        /*0038*/ 	.word	0x00000560


	//   ....[2]....
        /*003c*/ 	.word	0x00000710


	//----- nvinfo : EIATTR_COOP_GROUP_MASK_REGIDS
	.align		4
.L_27:
        /*0040*/ 	.byte	0x04, 0x29
        /*0042*/ 	.short	(.L_29 - .L_28)


	//   ....[0]....
.L_28:
        /*0044*/ 	.word	0xffffffff


	//   ....[1]....
        /*0048*/ 	.word	0xffffffff


	//   ....[2]....
        /*004c*/ 	.word	0xffffffff


	//   ....[3]....
        /*0050*/ 	.word	0xffffffff


	//   ....[4]....
        /*0054*/ 	.word	0xffffffff


	//   ....[5]....
        /*0058*/ 	.word	0xffffffff


	//----- nvinfo : EIATTR_COOP_GROUP_INSTR_OFFSETS
	.align		4
.L_29:
        /*005c*/ 	.byte	0x04, 0x28
        /*005e*/ 	.short	(.L_31 - .L_30)


	//   ....[0]....
.L_30:
        /*0060*/ 	.word	0x00000060


	//   ....[1]....
        /*0064*/ 	.word	0x00000070


	//   ....[2]....
        /*0068*/ 	.word	0x00000130


	//   ....[3]....
        /*006c*/ 	.word	0x00000390


	//   ....[4]....
        /*0070*/ 	.word	0x00000850


	//   ....[5]....
        /*0074*/ 	.word	0x000012a0


	//----- nvinfo : EIATTR_REG_RECONFIG
	.align		4
.L_31:
        /*0078*/ 	.byte	0x01, 0x54
	.zero		2


	//----- nvinfo : EIATTR_SYSCALL_OFFSETS
	.align		4
        /*007c*/ 	.byte	0x04, 0x46
        /*007e*/ 	.short	(.L_33 - .L_32)


	//   ....[0]....
.L_32:
        /*0080*/ 	.word	0x00001460


	//----- nvinfo : EIATTR_MBARRIER_INSTR_OFFSETS
	.align		4
.L_33:
        /*0084*/ 	.byte	0x04, 0x39
        /*0086*/ 	.short	(.L_35 - .L_34)


	//   ....[0]....
.L_34:
        /*0088*/ 	.word	0x00000250
        /*008c*/ 	.word	0x000000ff
        /*0090*/ 	.word	0x00000000
        /*0094*/ 	.short	0x0100
        /*0096*/ 	.byte	0x08
	.zero		1


	//   ....[1]....
        /*0098*/ 	.word	0x00000260
        /*009c*/ 	.word	0x000000ff
        /*00a0*/ 	.word	0x00000048
        /*00a4*/ 	.short	0x0100
        /*00a6*/ 	.byte	0x08
	.zero		1


	//   ....[2]....
        /*00a8*/ 	.word	0x00000270
        /*00ac*/ 	.word	0x000000ff
        /*00b0*/ 	.word	0x00000008
        /*00b4*/ 	.short	0x0100
        /*00b6*/ 	.byte	0x08
	.zero		1


	//   ....[3]....
        /*00b8*/ 	.word	0x00000280
        /*00bc*/ 	.word	0x000000ff
        /*00c0*/ 	.word	0x00000050
        /*00c4*/ 	.short	0x0100
        /*00c6*/ 	.byte	0x08
	.zero		1


	//   ....[4]....
        /*00c8*/ 	.word	0x00000290
        /*00cc*/ 	.word	0x000000ff
        /*00d0*/ 	.word	0x00000010
        /*00d4*/ 	.short	0x0100
        /*00d6*/ 	.byte	0x08
	.zero		1


	//   ....[5]....
        /*00d8*/ 	.word	0x000002a0
        /*00dc*/ 	.word	0x000000ff
        /*00e0*/ 	.word	0x00000058
        /*00e4*/ 	.short	0x0100
        /*00e6*/ 	.byte	0x08
	.zero		1


	//   ....[6]....
        /*00e8*/ 	.word	0x000002b0
        /*00ec*/ 	.word	0x000000ff
        /*00f0*/ 	.word	0x00000018
        /*00f4*/ 	.short	0x0100
        /*00f6*/ 	.byte	0x08
	.zero		1


	//   ....[7]....
        /*00f8*/ 	.word	0x000002c0
        /*00fc*/ 	.word	0x000000ff
        /*0100*/ 	.word	0x00000060
        /*0104*/ 	.short	0x0100
        /*0106*/ 	.byte	0x08
	.zero		1


	//   ....[8]....
        /*0108*/ 	.word	0x000002d0
        /*010c*/ 	.word	0x000000ff
        /*0110*/ 	.word	0x00000020
        /*0114*/ 	.short	0x0100
        /*0116*/ 	.byte	0x08
	.zero		1


	//   ....[9]....
        /*0118*/ 	.word	0x000002e0
        /*011c*/ 	.word	0x000000ff
        /*0120*/ 	.word	0x00000068
        /*0124*/ 	.short	0x0100
        /*0126*/ 	.byte	0x08
	.zero		1


	//   ....[10]....
        /*0128*/ 	.word	0x000002f0
        /*012c*/ 	.word	0x000000ff
        /*0130*/ 	.word	0x00000028
        /*0134*/ 	.short	0x0100
        /*0136*/ 	.byte	0x08
	.zero		1


	//   ....[11]....
        /*0138*/ 	.word	0x00000300
        /*013c*/ 	.word	0x000000ff
        /*0140*/ 	.word	0x00000070
        /*0144*/ 	.short	0x0100
        /*0146*/ 	.byte	0x08
	.zero		1


	//   ....[12]....
        /*0148*/ 	.word	0x00000310
        /*014c*/ 	.word	0x000000ff
        /*0150*/ 	.word	0x00000030
        /*0154*/ 	.short	0x0100
        /*0156*/ 	.byte	0x08
	.zero		1


	//   ....[13]....
        /*0158*/ 	.word	0x00000320
        /*015c*/ 	.word	0x000000ff
        /*0160*/ 	.word	0x00000078
        /*0164*/ 	.short	0x0100
        /*0166*/ 	.byte	0x08
	.zero		1


	//   ....[14]....
        /*0168*/ 	.word	0x00000330
        /*016c*/ 	.word	0x000000ff
        /*0170*/ 	.word	0x00000038
        /*0174*/ 	.short	0x0100
        /*0176*/ 	.byte	0x08
	.zero		1


	//   ....[15]....
        /*0178*/ 	.word	0x00000340
        /*017c*/ 	.word	0x000000ff
        /*0180*/ 	.word	0x00000080
        /*0184*/ 	.short	0x0100
        /*0186*/ 	.byte	0x08
	.zero		1


	//   ....[16]....
        /*0188*/ 	.word	0x00000350
        /*018c*/ 	.word	0x000000ff
        /*0190*/ 	.word	0x00000040
        /*0194*/ 	.short	0x0100
        /*0196*/ 	.byte	0x08
	.zero		1


	//   ....[17]....
        /*0198*/ 	.word	0x00000360
        /*019c*/ 	.word	0x000000ff
        /*01a0*/ 	.word	0x00000088
        /*01a4*/ 	.short	0x0100
        /*01a6*/ 	.byte	0x08
	.zero		1


	//   ....[18]....
        /*01a8*/ 	.word	0x00000790
        /*01ac*/ 	.word	0x000000ff
        /*01b0*/ 	.word	0x000000a0
        /*01b4*/ 	.short	0x0100
        /*01b6*/ 	.byte	0x06
	.zero		1


	//   ....[19]....
        /*01b8*/ 	.word	0x00000800
        /*01bc*/ 	.word	0x000000ff
        /*01c0*/ 	.word	0x000000a8
        /*01c4*/ 	.short	0x0100
        /*01c6*/ 	.byte	0x06
	.zero		1


	//   ....[20]....
        /*01c8*/ 	.word	0x00001520
        /*01cc*/ 	.word	0x00000003
        /*01d0*/ 	.word	0x00000000
        /*01d4*/ 	.short	0x010a
        /*01d6*/ 	.byte	0x3f
	.zero		1


	//   ....[21]....
        /*01d8*/ 	.word	0x00001560
        /*01dc*/ 	.word	0x00000003
        /*01e0*/ 	.word	0x00000000
        /*01e4*/ 	.short	0x010a
        /*01e6*/ 	.byte	0x3f
	.zero		1


	//   ....[22]....
        /*01e8*/ 	.word	0x000018f0
        /*01ec*/ 	.word	0x00000005
        /*01f0*/ 	.word	0x00000000
        /*01f4*/ 	.short	0x010a
        /*01f6*/ 	.byte	0x3f
	.zero		1


	//   ....[23]....
        /*01f8*/ 	.word	0x00001930
        /*01fc*/ 	.word	0x00000005
        /*0200*/ 	.word	0x00000000
        /*0204*/ 	.short	0x010a
        /*0206*/ 	.byte	0x3f
	.zero		1


	//   ....[24]....
        /*0208*/ 	.word	0x00001b50
        /*020c*/ 	.word	0x00000005
        /*0210*/ 	.word	0x00000000
        /*0214*/ 	.short	0x0101
        /*0216*/ 	.byte	0x3f
	.zero		1


	//   ....[25]....
        /*0218*/ 	.word	0x00001d70
        /*021c*/ 	.word	0x00000003
        /*0220*/ 	.word	0x00000000
        /*0224*/ 	.short	0x0101
        /*0226*/ 	.byte	0x3f
	.zero		1


	//   ....[26]....
        /*0228*/ 	.word	0x0000b5b0
        /*022c*/ 	.word	0x00000016
        /*0230*/ 	.word	0x00000048
        /*0234*/ 	.short	0x010a
        /*0236*/ 	.byte	0x3f
	.zero		1


	//   ....[27]....
        /*0238*/ 	.word	0x0000b910
        /*023c*/ 	.word	0x00000003
        /*0240*/ 	.word	0x000000a8
        /*0244*/ 	.short	0x0101
        /*0246*/ 	.byte	0x3f
	.zero		1


	//   ....[28]....
        /*0248*/ 	.word	0x0000c060
        /*024c*/ 	.word	0x00000007
        /*0250*/ 	.word	0x00000000
        /*0254*/ 	.short	0x010a
        /*0256*/ 	.byte	0x3f
	.zero		1


	//   ....[29]....
        /*0258*/ 	.word	0x0000c0e0
        /*025c*/ 	.word	0x00000008
        /*0260*/ 	.word	0x00000000
        /*0264*/ 	.short	0x010a
        /*0266*/ 	.byte	0x3f
	.zero		1


	//   ....[30]....
        /*0268*/ 	.word	0x0000c170
        /*026c*/ 	.word	0x00000009
        /*0270*/ 	.word	0x00000000
        /*0274*/ 	.short	0x010a
        /*0276*/ 	.byte	0x3f
	.zero		1


	//   ....[31]....
        /*0278*/ 	.word	0x0000c200
        /*027c*/ 	.word	0x00000008
        /*0280*/ 	.word	0x00000000
        /*0284*/ 	.short	0x010a
        /*0286*/ 	.byte	0x3f
	.zero		1


	//   ....[32]....
        /*0288*/ 	.word	0x0000c290
        /*028c*/ 	.word	0x00000009
        /*0290*/ 	.word	0x00000000
        /*0294*/ 	.short	0x010a
        /*0296*/ 	.byte	0x3f
	.zero		1


	//   ....[33]....
        /*0298*/ 	.word	0x0000c320
        /*029c*/ 	.word	0x00000008
        /*02a0*/ 	.word	0x00000000
        /*02a4*/ 	.short	0x010a
        /*02a6*/ 	.byte	0x3f
	.zero		1


	//   ....[34]....
        /*02a8*/ 	.word	0x0000c3b0
        /*02ac*/ 	.word	0x00000009
        /*02b0*/ 	.word	0x00000000
        /*02b4*/ 	.short	0x010a
        /*02b6*/ 	.byte	0x3f
	.zero		1


	//   ....[35]....
        /*02b8*/ 	.word	0x0000c440
        /*02bc*/ 	.word	0x00000006
        /*02c0*/ 	.word	0x00000000
        /*02c4*/ 	.short	0x010a
        /*02c6*/ 	.byte	0x3f
	.zero		1


	//   ....[36]....
        /*02c8*/ 	.word	0x0000c4d0
        /*02cc*/ 	.word	0x00000003
        /*02d0*/ 	.word	0x00000000
        /*02d4*/ 	.short	0x010a
        /*02d6*/ 	.byte	0x3f
	.zero		1


	//   ....[37]....
        /*02d8*/ 	.word	0x0000c530
        /*02dc*/ 	.word	0x00000003
        /*02e0*/ 	.word	0x00000000
        /*02e4*/ 	.short	0x010a
        /*02e6*/ 	.byte	0x3f
	.zero		1


	//   ....[38]....
        /*02e8*/ 	.word	0x0000c580
        /*02ec*/ 	.word	0x00000005
        /*02f0*/ 	.word	0x00000000
        /*02f4*/ 	.short	0x010a
        /*02f6*/ 	.byte	0x3f
	.zero		1


	//   ....[39]....
        /*02f8*/ 	.word	0x0000c650
        /*02fc*/ 	.word	0x00000016
        /*0300*/ 	.word	0x00000048
        /*0304*/ 	.short	0x010a
        /*0306*/ 	.byte	0x3f
	.zero		1


	//   ....[40]....
        /*0308*/ 	.word	0x0000c720
        /*030c*/ 	.word	0x00000007
        /*0310*/ 	.word	0x00000000
        /*0314*/ 	.short	0x010a
        /*0316*/ 	.byte	0x3f
	.zero		1


	//   ....[41]....
        /*0318*/ 	.word	0x0000c770
        /*031c*/ 	.word	0x00000008
        /*0320*/ 	.word	0x00000000
        /*0324*/ 	.short	0x010a
        /*0326*/ 	.byte	0x3f
	.zero		1


	//   ....[42]....
        /*0328*/ 	.word	0x0000c7c0
        /*032c*/ 	.word	0x00000009
        /*0330*/ 	.word	0x00000000
        /*0334*/ 	.short	0x010a
        /*0336*/ 	.byte	0x3f
	.zero		1


	//   ....[43]....
        /*0338*/ 	.word	0x0000c810
        /*033c*/ 	.word	0x00000008
        /*0340*/ 	.word	0x00000000
        /*0344*/ 	.short	0x010a
        /*0346*/ 	.byte	0x3f
	.zero		1


	//   ....[44]....
        /*0348*/ 	.word	0x0000c860
        /*034c*/ 	.word	0x00000009
        /*0350*/ 	.word	0x00000000
        /*0354*/ 	.short	0x010a
        /*0356*/ 	.byte	0x3f
	.zero		1


	//   ....[45]....
        /*0358*/ 	.word	0x0000c8b0
        /*035c*/ 	.word	0x00000008
        /*0360*/ 	.word	0x00000000
        /*0364*/ 	.short	0x010a
        /*0366*/ 	.byte	0x3f
	.zero		1


	//   ....[46]....
        /*0368*/ 	.word	0x0000c900
        /*036c*/ 	.word	0x00000009
        /*0370*/ 	.word	0x00000000
        /*0374*/ 	.short	0x010a
        /*0376*/ 	.byte	0x3f
	.zero		1


	//   ....[47]....
        /*0378*/ 	.word	0x0000c950
        /*037c*/ 	.word	0x00000006
        /*0380*/ 	.word	0x00000000
        /*0384*/ 	.short	0x010a
        /*0386*/ 	.byte	0x3f
	.zero		1


	//----- nvinfo : EIATTR_NUM_MBARRIERS
	.align		4
.L_35:
        /*0388*/ 	.byte	0x03, 0x38
        /*038a*/ 	.short	0x0014


	//----- nvinfo : EIATTR_EXIT_INSTR_OFFSETS
	.align		4
        /*038c*/ 	.byte	0x04, 0x1c
        /*038e*/ 	.short	(.L_37 - .L_36)


	//   ....[0]....
.L_36:
        /*0390*/ 	.word	0x000009b0


	//   ....[1]....
        /*0394*/ 	.word	0x000011d0


	//   ....[2]....
        /*0398*/ 	.word	0x0000acd0


	//   ....[3]....
        /*039c*/ 	.word	0x0000b230


	//   ....[4]....
        /*03a0*/ 	.word	0x0000c520


	//----- nvinfo : EIATTR_MAX_THREADS
	.align		4
.L_37:
        /*03a4*/ 	.byte	0x04, 0x05
        /*03a6*/ 	.short	(.L_39 - .L_38)
.L_38:
        /*03a8*/ 	.word	0x00000180
        /*03ac*/ 	.word	0x00000001
        /*03b0*/ 	.word	0x00000001


	//----- nvinfo : EIATTR_CRS_STACK_SIZE
	.align		4
.L_39:
        /*03b4*/ 	.byte	0x04, 0x1e
        /*03b6*/ 	.short	(.L_41 - .L_40)
.L_40:
        /*03b8*/ 	.word	0x00000000


	//----- nvinfo : EIATTR_CBANK_PARAM_SIZE
	.align		4
.L_41:
        /*03bc*/ 	.byte	0x03, 0x19
        /*03be*/ 	.short	0x0470


	//----- nvinfo : EIATTR_PARAM_CBANK
	.align		4
        /*03c0*/ 	.byte	0x04, 0x0a
        /*03c2*/ 	.short	(.L_43 - .L_42)
	.align		4
.L_42:
        /*03c4*/ 	.word	index@(.nv.constant0._ZN7cutlass13device_kernelINS_4gemm6kernel13GemmUniversalIN4cute5tupleIJiiiiEEENS1_10collective13CollectiveMmaINS1_34MainloopSm90TmaGmmaWarpSpecializedILi9ENS5_IJNS4_1CILi1EEENSA_ILi8EEESB_EEENS1_35KernelTmaWarpSpecializedCooperativeEEENS5_IJNSA_ILi256EEENSA_ILi128EEENSA_ILi32EEEEEENS_6half_tENS5_IJlSB_lEEESK_SL_NS4_8TiledMMAINS4_8MMA_AtomIJNS4_4SM904GMMA26MMA_64x128x16_F32F16F16_SSILNSP_5MajorE0ELSR_0ELNSP_7ScaleInE1ELSS_1EEEEEENS4_6LayoutINS5_IJNSA_ILi2EEESB_SB_EEENS5_IJSB_NSA_ILi0EEESY_EEEEENS5_IJNS4_10UnderscoreES11_S11_EEEEENS4_23SM90_TMA_LOAD_MULTICASTENS4_14ComposedLayoutINS4_7SwizzleILi2ELi4ELi3EEENS4_18smem_ptr_flag_bitsILi16EEENSV_INS5_IJSC_SI_EEENS5_IJSI_SB_EEEEEEEvNS4_8identityENS4_13SM90_TMA_LOADES1D_vS1E_EENS_8epilogue10collective6detail29Sm90TmaWarpSpecializedAdapterINS1I_15DefaultEpilogueISK_SL_SL_NS1H_6thread17LinearCombinationISK_Li1EffLNS1M_9ScaleType4KindE0ELNS_15FloatRoundStyleE2ESK_EENS1_15EpilogueDefaultEEEEEvvEEEEvNT_6ParamsE)
        /*03c8*/ 	.short	0x0210
        /*03ca*/ 	.short	0x0470


	//----- nvinfo : EIATTR_SW_WAR
	.align		4
.L_43:
        /*03cc*/ 	.byte	0x04, 0x36
        /*03ce*/ 	.short	(.L_45 - .L_44)
.L_44:
        /*03d0*/ 	.word	0x00000008
.L_45:


//--------------------- .nv.callgraph             --------------------------
	.section	.nv.callgraph,"",@"SHT_CUDA_CALLGRAPH"
	.align	4
	.sectionentsize	8
	.align		4
        /*0000*/ 	.word	0x00000000
	.align		4
        /*0004*/ 	.word	0xffffffff
	.align		4
        /*0008*/ 	.word	index@(_ZN7cutlass13device_kernelINS_4gemm6kernel13GemmUniversalIN4cute5tupleIJiiiiEEENS1_10collective13CollectiveMmaINS1_34MainloopSm90TmaGmmaWarpSpecializedILi9ENS5_IJNS4_1CILi1EEENSA_ILi8EEESB_EEENS1_35KernelTmaWarpSpecializedCooperativeEEENS5_IJNSA_ILi256EEENSA_ILi128EEENSA_ILi32EEEEEENS_6half_tENS5_IJlSB_lEEESK_SL_NS4_8TiledMMAINS4_8MMA_AtomIJNS4_4SM904GMMA26MMA_64x128x16_F32F16F16_SSILNSP_5MajorE0ELSR_0ELNSP_7ScaleInE1ELSS_1EEEEEENS4_6LayoutINS5_IJNSA_ILi2EEESB_SB_EEENS5_IJSB_NSA_ILi0EEESY_EEEEENS5_IJNS4_10UnderscoreES11_S11_EEEEENS4_23SM90_TMA_LOAD_MULTICASTENS4_14ComposedLayoutINS4_7SwizzleILi2ELi4ELi3EEENS4_18smem_ptr_flag_bitsILi16EEENSV_INS5_IJSC_SI_EEENS5_IJSI_SB_EEEEEEEvNS4_8identityENS4_13SM90_TMA_LOADES1D_vS1E_EENS_8epilogue10collective6detail29Sm90TmaWarpSpecializedAdapterINS1I_15DefaultEpilogueISK_SL_SL_NS1H_6thread17LinearCombinationISK_Li1EffLNS1M_9ScaleType4KindE0ELNS_15FloatRoundStyleE2ESK_EENS1_15EpilogueDefaultEEEEEvvEEEEvNT_6ParamsE)
	.align		4
        /*000c*/ 	.word	index@(__assertfail)
	.align		4
        /*0010*/ 	.word	0x00000000
	.align		4
        /*0014*/ 	.word	0xfffffffe
	.align		4
        /*0018*/ 	.word	0x00000000
	.align		4
        /*001c*/ 	.word	0xfffffffd
	.align		4
        /*0020*/ 	.word	0x00000000
	.align		4
        /*0024*/ 	.word	0xfffffffc


//--------------------- .nv.constant4             --------------------------
	.section	.nv.constant4,"a",@progbits
	.align	8
	.align		8
.nv.constant4:
        /*0000*/ 	.dword	__assertfail
	.align		8
        /*0008*/ 	.dword	__unnamed_1
	.align		8
        /*0010*/ 	.dword	_ZN40_INTERNAL_9663360a_4_k_cu_1631292e_182224cuda3std3__45__cpo5beginE
	.align		8
        /*0018*/ 	.dword	_ZN40_INTERNAL_9663360a_4_k_cu_1631292e_182224cuda3std3__45__cpo3endE
	.align		8
        /*0020*/ 	.dword	_ZN40_INTERNAL_9663360a_4_k_cu_1631292e_182224cuda3std3__45__cpo6cbeginE
	.align		8
        /*0028*/ 	.dword	_ZN40_INTERNAL_9663360a_4_k_cu_1631292e_182224cuda3std3__45__cpo4cendE
	.align		8
        /*0030*/ 	.dword	_ZN40_INTERNAL_9663360a_4_k_cu_1631292e_182224cuda3std3__442_GLOBAL__N__9663360a_4_k_cu_1631292e_182226ignoreE
	.align		8
        /*0038*/ 	.dword	_ZN40_INTERNAL_9663360a_4_k_cu_1631292e_182224cuda3std3__419piecewise_constructE
	.align		8
        /*0040*/ 	.dword	_ZN40_INTERNAL_9663360a_4_k_cu_1631292e_182224cuda3std3__48in_placeE
	.align		8
        /*0048*/ 	.dword	_ZN40_INTERNAL_9663360a_4_k_cu_1631292e_182224cuda3std6ranges3__45__cpo4swapE
	.align		8
        /*0050*/ 	.dword	_ZN40_INTERNAL_9663360a_4_k_cu_1631292e_182224cuda3std6ranges3__45__cpo9iter_moveE
	.align		8
        /*0058*/ 	.dword	_ZN40_INTERNAL_9663360a_4_k_cu_1631292e_182224cute7productE
	.align		8
        /*0060*/ 	.dword	_ZN40_INTERNAL_9663360a_4_k_cu_1631292e_182224cute1_E
	.align		8
        /*0068*/ 	.dword	$str$22
	.align		8
        /*0070*/ 	.dword	$str$23


//--------------------- .text._ZN7cutlass13device_kernelINS_4gemm6kernel13GemmUniversalIN4cute5tupleIJiiiiEEENS1_10collective13CollectiveMmaINS1_34MainloopSm90TmaGmmaWarpSpecializedILi9ENS5_IJNS4_1CILi1EEENSA_ILi8EEESB_EEENS1_35KernelTmaWarpSpecializedCooperativeEEENS5_IJNSA_ILi256EEENSA_ILi128EEENSA_ILi32EEEEEENS_6half_tENS5_IJlSB_lEEESK_SL_NS4_8TiledMMAINS4_8MMA_AtomIJNS4_4SM904GMMA26MMA_64x128x16_F32F16F16_SSILNSP_5MajorE0ELSR_0ELNSP_7ScaleInE1ELSS_1EEEEEENS4_6LayoutINS5_IJNSA_ILi2EEESB_SB_EEENS5_IJSB_NSA_ILi0EEESY_EEEEENS5_IJNS4_10UnderscoreES11_S11_EEEEENS4_23SM90_TMA_LOAD_MULTICASTENS4_14ComposedLayoutINS4_7SwizzleILi2ELi4ELi3EEENS4_18smem_ptr_flag_bitsILi16EEENSV_INS5_IJSC_SI_EEENS5_IJSI_SB_EEEEEEEvNS4_8identityENS4_13SM90_TMA_LOADES1D_vS1E_EENS_8epilogue10collective6detail29Sm90TmaWarpSpecializedAdapterINS1I_15DefaultEpilogueISK_SL_SL_NS1H_6thread17LinearCombinationISK_Li1EffLNS1M_9ScaleType4KindE0ELNS_15FloatRoundStyleE2ESK_EENS1_15EpilogueDefaultEEEEEvvEEEEvNT_6ParamsE --------------------------
	.section	.text._ZN7cutlass13device_kernelINS_4gemm6kernel13GemmUniversalIN4cute5tupleIJiiiiEEENS1_10collective13CollectiveMmaINS1_34MainloopSm90TmaGmmaWarpSpecializedILi9ENS5_IJNS4_1CILi1EEENSA_ILi8EEESB_EEENS1_35KernelTmaWarpSpecializedCooperativeEEENS5_IJNSA_ILi256EEENSA_ILi128EEENSA_ILi32EEEEEENS_6half_tENS5_IJlSB_lEEESK_SL_NS4_8TiledMMAINS4_8MMA_AtomIJNS4_4SM904GMMA26MMA_64x128x16_F32F16F16_SSILNSP_5MajorE0ELSR_0ELNSP_7ScaleInE1ELSS_1EEEEEENS4_6LayoutINS5_IJNSA_ILi2EEESB_SB_EEENS5_IJSB_NSA_ILi0EEESY_EEEEENS5_IJNS4_10UnderscoreES11_S11_EEEEENS4_23SM90_TMA_LOAD_MULTICASTENS4_14ComposedLayoutINS4_7SwizzleILi2ELi4ELi3EEENS4_18smem_ptr_flag_bitsILi16EEENSV_INS5_IJSC_SI_EEENS5_IJSI_SB_EEEEEEEvNS4_8identityENS4_13SM90_TMA_LOADES1D_vS1E_EENS_8epilogue10collective6detail29Sm90TmaWarpSpecializedAdapterINS1I_15DefaultEpilogueISK_SL_SL_NS1H_6thread17LinearCombinationISK_Li1EffLNS1M_9ScaleType4KindE0ELNS_15FloatRoundStyleE2ESK_EENS1_15EpilogueDefaultEEEEEvvEEEEvNT_6ParamsE,"ax",@progbits
	.align	128
.text._ZN7cutlass13device_kernelINS_4gemm6kernel13GemmUniversalIN4cute5tupleIJiiiiEEENS1_10collective13CollectiveMmaINS1_34MainloopSm90TmaGmmaWarpSpecializedILi9ENS5_IJNS4_1CILi1EEENSA_ILi8EEESB_EEENS1_35KernelTmaWarpSpecializedCooperativeEEENS5_IJNSA_ILi256EEENSA_ILi128EEENSA_ILi32EEEEEENS_6half_tENS5_IJlSB_lEEESK_SL_NS4_8TiledMMAINS4_8MMA_AtomIJNS4_4SM904GMMA26MMA_64x128x16_F32F16F16_SSILNSP_5MajorE0ELSR_0ELNSP_7ScaleInE1ELSS_1EEEEEENS4_6LayoutINS5_IJNSA_ILi2EEESB_SB_EEENS5_IJSB_NSA_ILi0EEESY_EEEEENS5_IJNS4_10UnderscoreES11_S11_EEEEENS4_23SM90_TMA_LOAD_MULTICASTENS4_14ComposedLayoutINS4_7SwizzleILi2ELi4ELi3EEENS4_18smem_ptr_flag_bitsILi16EEENSV_INS5_IJSC_SI_EEENS5_IJSI_SB_EEEEEEEvNS4_8identityENS4_13SM90_TMA_LOADES1D_vS1E_EENS_8epilogue10collective6detail29Sm90TmaWarpSpecializedAdapterINS1I_15DefaultEpilogueISK_SL_SL_NS1H_6thread17LinearCombinationISK_Li1EffLNS1M_9ScaleType4KindE0ELNS_15FloatRoundStyleE2ESK_EENS1_15EpilogueDefaultEEEEEvvEEEEvNT_6ParamsE:
        .type           _ZN7cutlass13device_kernelINS_4gemm6kernel13GemmUniversalIN4cute5tupleIJiiiiEEENS1_10collective13CollectiveMmaINS1_34MainloopSm90TmaGmmaWarpSpecializedILi9ENS5_IJNS4_1CILi1EEENSA_ILi8EEESB_EEENS1_35KernelTmaWarpSpecializedCooperativeEEENS5_IJNSA_ILi256EEENSA_ILi128EEENSA_ILi32EEEEEENS_6half_tENS5_IJlSB_lEEESK_SL_NS4_8TiledMMAINS4_8MMA_AtomIJNS4_4SM904GMMA26MMA_64x128x16_F32F16F16_SSILNSP_5MajorE0ELSR_0ELNSP_7ScaleInE1ELSS_1EEEEEENS4_6LayoutINS5_IJNSA_ILi2EEESB_SB_EEENS5_IJSB_NSA_ILi0EEESY_EEEEENS5_IJNS4_10UnderscoreES11_S11_EEEEENS4_23SM90_TMA_LOAD_MULTICASTENS4_14ComposedLayoutINS4_7SwizzleILi2ELi4ELi3EEENS4_18smem_ptr_flag_bitsILi16EEENSV_INS5_IJSC_SI_EEENS5_IJSI_SB_EEEEEEEvNS4_8identityENS4_13SM90_TMA_LOADES1D_vS1E_EENS_8epilogue10collective6detail29Sm90TmaWarpSpecializedAdapterINS1I_15DefaultEpilogueISK_SL_SL_NS1H_6thread17LinearCombinationISK_Li1EffLNS1M_9ScaleType4KindE0ELNS_15FloatRoundStyleE2ESK_EENS1_15EpilogueDefaultEEEEEvvEEEEvNT_6ParamsE,@function
        .size           _ZN7cutlass13device_kernelINS_4gemm6kernel13GemmUniversalIN4cute5tupleIJiiiiEEENS1_10collective13CollectiveMmaINS1_34MainloopSm90TmaGmmaWarpSpecializedILi9ENS5_IJNS4_1CILi1EEENSA_ILi8EEESB_EEENS1_35KernelTmaWarpSpecializedCooperativeEEENS5_IJNSA_ILi256EEENSA_ILi128EEENSA_ILi32EEEEEENS_6half_tENS5_IJlSB_lEEESK_SL_NS4_8TiledMMAINS4_8MMA_AtomIJNS4_4SM904GMMA26MMA_64x128x16_F32F16F16_SSILNSP_5MajorE0ELSR_0ELNSP_7ScaleInE1ELSS_1EEEEEENS4_6LayoutINS5_IJNSA_ILi2EEESB_SB_EEENS5_IJSB_NSA_ILi0EEESY_EEEEENS5_IJNS4_10UnderscoreES11_S11_EEEEENS4_23SM90_TMA_LOAD_MULTICASTENS4_14ComposedLayoutINS4_7SwizzleILi2ELi4ELi3EEENS4_18smem_ptr_flag_bitsILi16EEENSV_INS5_IJSC_SI_EEENS5_IJSI_SB_EEEEEEEvNS4_8identityENS4_13SM90_TMA_LOADES1D_vS1E_EENS_8epilogue10collective6detail29Sm90TmaWarpSpecializedAdapterINS1I_15DefaultEpilogueISK_SL_SL_NS1H_6thread17LinearCombinationISK_Li1EffLNS1M_9ScaleType4KindE0ELNS_15FloatRoundStyleE2ESK_EENS1_15EpilogueDefaultEEEEEvvEEEEvNT_6ParamsE,(.L_x_336 - _ZN7cutlass13device_kernelINS_4gemm6kernel13GemmUniversalIN4cute5tupleIJiiiiEEENS1_10collective13CollectiveMmaINS1_34MainloopSm90TmaGmmaWarpSpecializedILi9ENS5_IJNS4_1CILi1EEENSA_ILi8EEESB_EEENS1_35KernelTmaWarpSpecializedCooperativeEEENS5_IJNSA_ILi256EEENSA_ILi128EEENSA_ILi32EEEEEENS_6half_tENS5_IJlSB_lEEESK_SL_NS4_8TiledMMAINS4_8MMA_AtomIJNS4_4SM904GMMA26MMA_64x128x16_F32F16F16_SSILNSP_5MajorE0ELSR_0ELNSP_7ScaleInE1ELSS_1EEEEEENS4_6LayoutINS5_IJNSA_ILi2EEESB_SB_EEENS5_IJSB_NSA_ILi0EEESY_EEEEENS5_IJNS4_10UnderscoreES11_S11_EEEEENS4_23SM90_TMA_LOAD_MULTICASTENS4_14ComposedLayoutINS4_7SwizzleILi2ELi4ELi3EEENS4_18smem_ptr_flag_bitsILi16EEENSV_INS5_IJSC_SI_EEENS5_IJSI_SB_EEEEEEEvNS4_8identityENS4_13SM90_TMA_LOADES1D_vS1E_EENS_8epilogue10collective6detail29Sm90TmaWarpSpecializedAdapterINS1I_15DefaultEpilogueISK_SL_SL_NS1H_6thread17LinearCombinationISK_Li1EffLNS1M_9ScaleType4KindE0ELNS_15FloatRoundStyleE2ESK_EENS1_15EpilogueDefaultEEEEEvvEEEEvNT_6ParamsE)
        .other          _ZN7cutlass13device_kernelINS_4gemm6kernel13GemmUniversalIN4cute5tupleIJiiiiEEENS1_10collective13CollectiveMmaINS1_34MainloopSm90TmaGmmaWarpSpecializedILi9ENS5_IJNS4_1CILi1EEENSA_ILi8EEESB_EEENS1_35KernelTmaWarpSpecializedCooperativeEEENS5_IJNSA_ILi256EEENSA_ILi128EEENSA_ILi32EEEEEENS_6half_tENS5_IJlSB_lEEESK_SL_NS4_8TiledMMAINS4_8MMA_AtomIJNS4_4SM904GMMA26MMA_64x128x16_F32F16F16_SSILNSP_5MajorE0ELSR_0ELNSP_7ScaleInE1ELSS_1EEEEEENS4_6LayoutINS5_IJNSA_ILi2EEESB_SB_EEENS5_IJSB_NSA_ILi0EEESY_EEEEENS5_IJNS4_10UnderscoreES11_S11_EEEEENS4_23SM90_TMA_LOAD_MULTICASTENS4_14ComposedLayoutINS4_7SwizzleILi2ELi4ELi3EEENS4_18smem_ptr_flag_bitsILi16EEENSV_INS5_IJSC_SI_EEENS5_IJSI_SB_EEEEEEEvNS4_8identityENS4_13SM90_TMA_LOADES1D_vS1E_EENS_8epilogue10collective6detail29Sm90TmaWarpSpecializedAdapterINS1I_15DefaultEpilogueISK_SL_SL_NS1H_6thread17LinearCombinationISK_Li1EffLNS1M_9ScaleType4KindE0ELNS_15FloatRoundStyleE2ESK_EENS1_15EpilogueDefaultEEEEEvvEEEEvNT_6ParamsE,@"STO_CUDA_ENTRY STV_DEFAULT"
_ZN7cutlass13device_kernelINS_4gemm6kernel13GemmUniversalIN4cute5tupleIJiiiiEEENS1_10collective13CollectiveMmaINS1_34MainloopSm90TmaGmmaWarpSpecializedILi9ENS5_IJNS4_1CILi1EEENSA_ILi8EEESB_EEENS1_35KernelTmaWarpSpecializedCooperativeEEENS5_IJNSA_ILi256EEENSA_ILi128EEENSA_ILi32EEEEEENS_6half_tENS5_IJlSB_lEEESK_SL_NS4_8TiledMMAINS4_8MMA_AtomIJNS4_4SM904GMMA26MMA_64x128x16_F32F16F16_SSILNSP_5MajorE0ELSR_0ELNSP_7ScaleInE1ELSS_1EEEEEENS4_6LayoutINS5_IJNSA_ILi2EEESB_SB_EEENS5_IJSB_NSA_ILi0EEESY_EEEEENS5_IJNS4_10UnderscoreES11_S11_EEEEENS4_23SM90_TMA_LOAD_MULTICASTENS4_14ComposedLayoutINS4_7SwizzleILi2ELi4ELi3EEENS4_18smem_ptr_flag_bitsILi16EEENSV_INS5_IJSC_SI_EEENS5_IJSI_SB_EEEEEEEvNS4_8identityENS4_13SM90_TMA_LOADES1D_vS1E_EENS_8epilogue10collective6detail29Sm90TmaWarpSpecializedAdapterINS1I_15DefaultEpilogueISK_SL_SL_NS1H_6thread17LinearCombinationISK_Li1EffLNS1M_9ScaleType4KindE0ELNS_15FloatRoundStyleE2ESK_EENS1_15EpilogueDefaultEEEEEvvEEEEvNT_6ParamsE:
[----:B------:R-:W0:Y:S01]  /*0000*/  LDC R1, c[0x0][0x28] ;  /* 0x00000a00ff017b82 */ /* 0x000e220000000800 */
[----:B------:R-:W1:Y:S01]  /*0010*/  S2R R18, SR_TID.X ;  /* 0x0000000000127919 */ /* 0x000e620000002100 */
[----:B------:R-:W-:Y:S01]  /*0020*/  ELECT P0, URZ, PT ;  /* 0x00000000003f782f */ /* 0x000fe20003800000 */
[----:B------:R-:W-:Y:S01]  /*0030*/  BSSY B0, `(.L_x_0) ;  /* 0x000000f000007945 */ /* 0x000fe20003800000 */
[--C-:B-1----:R-:W-:Y:S02]  /*0040*/  SHF.R.U32.HI R0, RZ, 0x5, R18.reuse ;  /* 0x00000005ff007819 */ /* 0x102fe40000011612 */
[----:B------:R-:W-:-:S03]  /*0050*/  SHF.R.U32.HI R3, RZ, 0x7, R18 ;  /* 0x00000007ff037819 */ /* 0x000fc60000011612 */
[----:B------:R-:W1:Y:S04]  /*0060*/  SHFL.IDX PT, R2, R0, RZ, 0x1f ;  /* 0x00001fff00027589 */ /* 0x000e6800000e0000 */
[----:B------:R2:W3:Y:S01]  /*0070*/  SHFL.IDX PT, R5, R3, RZ, 0x1f ;  /* 0x00001fff03057589 */ /* 0x0004e200000e0000 */
[----:B-1----:R-:W-:-:S13]  /*0080*/  ISETP.NE.OR P0, PT, R2, RZ, !P0 ;  /* 0x000000ff0200720c */ /* 0x002fda0004705670 */
[----:B0-23--:R-:W-:Y:S05]  /*0090*/  @P0 BRA `(.L_x_1) ;  /* 0x0000000000200947 */ /* 0x00dfea0003800000 */
[----:B------:R-:W-:Y:S02]  /*00a0*/  ULDC.64 UR4, c[0x0][0x198] ;  /* 0x0000660000047ab9 */ /* 0x000fe40000000a00 */
[----:B------:R-:W-:Y:S02]  /*00b0*/  UIADD3 UR6, UP0, UR4, 0xf0, URZ ;  /* 0x000000f004067890 */ /* 0x000fe4000ff1e03f */
[----:B------:R-:W-:Y:S02]  /*00c0*/  UIADD3 UR4, UP1, UR4, 0x1f0, URZ ;  /* 0x000001f004047890 */ /* 0x000fe4000ff3e03f */
[----:B------:R-:W-:Y:S02]  /*00d0*/  UIADD3.X UR7, URZ, UR5, URZ, UP0, !UPT ;  /* 0x000000053f077290 */ /* 0x000fe400087fe43f */
[----:B------:R-:W-:-:S07]  /*00e0*/  UIADD3.X UR5, URZ, UR5, URZ, UP1, !UPT ;  /* 0x000000053f057290 */ /* 0x000fce0008ffe43f */
[----:B------:R0:W-:Y:S02]  /*00f0*/  UTMACCTL.PF [UR6] ;  /* 0x00000000060079b9 */ /* 0x0001e40008040000 */
[----:B------:R0:W-:Y:S02]  /*0100*/  UTMACCTL.PF [UR4] ;  /* 0x00000000040079b9 */ /* 0x0001e40008040000 */
[----:B0-----:R-:W-:Y:S01]  /*0110*/  NOP ;  /* 0x0000000000007918 */ /* 0x001fe20000000000 */
.L_x_1:
[----:B------:R-:W-:Y:S05]  /*0120*/  BSYNC B0 ;  /* 0x0000000000007941 */ /* 0x000fea0003800000 */
.L_x_0:
[----:B------:R-:W0:Y:S02]  /*0130*/  SHFL.IDX PT, R3, R0, RZ, 0x1f ;  /* 0x00001fff00037589 */ /* 0x000e2400000e0000 */
[----:B0-----:R-:W-:-:S13]  /*0140*/  ISETP.NE.AND P0, PT, R3, RZ, PT ;  /* 0x000000ff0300720c */ /* 0x001fda0003f05270 */
[----:B------:R-:W-:Y:S05]  /*0150*/  @P0 BRA `(.L_x_2) ;  /* 0x00000000008c0947 */ /* 0x000fea0003800000 */
[----:B------:R-:W-:Y:S01]  /*0160*/  ELECT P0, URZ, PT ;  /* 0x00000000003f782f */ /* 0x000fe20003800000 */
[----:B------:R-:W-:-:S12]  /*0170*/  BSSY B0, `(.L_x_2) ;  /* 0x0000021000007945 */ /* 0x000fd80003800000 */
[----:B------:R-:W-:Y:S05]  /*0180*/  @!P0 BRA `(.L_x_3) ;  /* 0x00000000007c8947 */ /* 0x000fea0003800000 */
[----:B------:R-:W0:Y:S01]  /*0190*/  S2UR UR8, SR_CgaCtaId ;  /* 0x00000000000879c3 */ /* 0x000e220000008800 */
[----:B------:R-:W-:Y:S01]  /*01a0*/  UMOV UR4, 0x400 ;  /* 0x0000040000047882 */ /* 0x000fe20000000000 */
[----:B------:R-:W-:Y:S01]  /*01b0*/  UMOV UR5, 0x1 ;  /* 0x0000000100057882 */ /* 0x000fe20000000000 */
[----:B------:R-:W-:Y:S02]  /*01c0*/  UMOV UR6, 0x10 ;  /* 0x0000001000067882 */ /* 0x000fe40000000000 */
[----:B------:R-:W-:-:S04]  /*01d0*/  UIADD3 UR6, -UR6, 0x100000, URZ ;  /* 0x0010000006067890 */ /* 0x000fc8000fffe13f */
[----:B------:R-:W-:Y:S02]  /*01e0*/  USHF.L.U32 UR7, UR6, 0xb, URZ ;  /* 0x0000000b06077899 */ /* 0x000fe4000800063f */
[----:B------:R-:W-:Y:S02]  /*01f0*/  USHF.L.U32 UR6, UR6, 0x1, URZ ;  /* 0x0000000106067899 */ /* 0x000fe4000800063f */
[----:B0-----:R-:W-:Y:S02]  /*0200*/  ULEA UR8, UR8, UR4, 0x18 ;  /* 0x0000000408087291 */ /* 0x001fe4000f8ec03f */
[----:B------:R-:W-:-:S04]  /*0210*/  UIADD3 UR4, -UR5, 0x100000, URZ ;  /* 0x0010000005047890 */ /* 0x000fc8000fffe13f */
[----:B------:R-:W-:Y:S02]  /*0220*/  USHF.L.U32 UR5, UR4, 0xb, URZ ;  /* 0x0000000b04057899 */ /* 0x000fe4000800063f */
[----:B------:R-:W-:Y:S01]  /*0230*/  USHF.L.U32 UR4, UR4, 0x1, URZ ;  /* 0x0000000104047899 */ /* 0x000fe2000800063f */
[----:B------:R-:W0:Y:S11]  /*0240*/  FENCE.VIEW.ASYNC.S ;  /* 0x00000000000073c6 */ /* 0x000e360000000000 */
[----:B0-----:R0:W1:Y:S01]  /*0250*/  SYNCS.EXCH.64 URZ, [UR8], UR4 ;  /* 0x00000004083f75b2 */ /* 0x0010620008000100 */
[----:B------:R0:W2:Y:S01]  /*0260*/  SYNCS.EXCH.64 URZ, [UR8+0x48], UR6 ;  /* 0x00004806083f75b2 */ /* 0x0000a20008000100 */
[----:B------:R0:W3:Y:S01]  /*0270*/  SYNCS.EXCH.64 URZ, [UR8+0x8], UR4 ;  /* 0x00000804083f75b2 */ /* 0x0000e20008000100 */
[----:B------:R0:W4:Y:S01]  /*0280*/  SYNCS.EXCH.64 URZ, [UR8+0x50], UR6 ;  /* 0x00005006083f75b2 */ /* 0x0001220008000100 */
[----:B------:R0:W0:Y:S01]  /*0290*/  SYNCS.EXCH.64 URZ, [UR8+0x10], UR4 ;  /* 0x00001004083f75b2 */ /* 0x0000220008000100 */
        /* <DEDUP_REMOVED lines=13> */
[----:B------:R-:W-:Y:S01]  /*0370*/  NOP ;  /* 0x0000000000007918 */ /* 0x000fe20000000000 */
.L_x_3:
[----:B0-----:R-:W-:Y:S05]  /*0380*/  BSYNC B0 ;  /* 0x0000000000007941 */ /* 0x001fea0003800000 */
.L_x_2:
[----:B------:R-:W0:Y:S01]  /*0390*/  SHFL.IDX PT, R0, R0, RZ, 0x1f ;  /* 0x00001fff00007589 */ /* 0x000e2200000e0000 */
[----:B------:R-:W-:Y:S01]  /*03a0*/  SHF.R.S32.HI R7, RZ, 0x1f, R18 ;  /* 0x0000001fff077819 */ /* 0x000fe20000011412 */
[----:B------:R-:W5:Y:S01]  /*03b0*/  S2UR UR8, SR_CTAID.X ;  /* 0x00000000000879c3 */ /* 0x000f620000002500 */
[----:B------:R-:W-:Y:S01]  /*03c0*/  ELECT P0, URZ, PT ;  /* 0x00000000003f782f */ /* 0x000fe20003800000 */
[----:B------:R-:W1:Y:S01]  /*03d0*/  S2R R4, SR_CTAID.Y ;  /* 0x0000000000047919 */ /* 0x000e620000002600 */
[----:B------:R-:W-:Y:S01]  /*03e0*/  LEA.HI R7, R7, R18, RZ, 0x7 ;  /* 0x0000001207077211 */ /* 0x000fe200078f38ff */
[----:B------:R-:W-:Y:S01]  /*03f0*/  ULDC UR4, c[0x0][0x154] ;  /* 0x0000550000047ab9 */ /* 0x000fe20000000800 */
[----:B------:R-:W-:Y:S01]  /*0400*/  SHF.R.S32.HI R8, RZ, 0x1f, R3 ;  /* 0x0000001fff087819 */ /* 0x000fe20000011403 */
[----:B------:R-:W-:Y:S01]  /*0410*/  NOP ;  /* 0x0000000000007918 */ /* 0x000fe20000000000 */
[----:B------:R-:W-:Y:S01]  /*0420*/  LOP3.LUT R7, R7, 0xffffff80, RZ, 0xc0, !PT ;  /* 0xffffff8007077812 */ /* 0x000fe200078ec0ff */
[----:B------:R-:W2:Y:S01]  /*0430*/  LDC R12, c[0x0][0x140] ;  /* 0x00005000ff0c7b82 */ /* 0x000ea20000000800 */
[----:B------:R-:W-:Y:S01]  /*0440*/  LEA.HI R8, R8, R3, RZ, 0x2 ;  /* 0x0000000308087211 */ /* 0x000fe200078f10ff */
[----:B------:R-:W-:-:S02]  /*0450*/  NOP ;  /* 0x0000000000007918 */ /* 0x000fc40000000000 */
[----:B------:R-:W-:Y:S01]  /*0460*/  IMAD.IADD R6, R18, 0x1, -R7 ;  /* 0x0000000112067824 */ /* 0x000fe200078e0a07 */
[----:B------:R-:W-:-:S03]  /*0470*/  LOP3.LUT R8, R8, 0x3ffffffc, RZ, 0xc0, !PT ;  /* 0x3ffffffc08087812 */ /* 0x000fc600078ec0ff */
[----:B------:R-:W3:Y:S01]  /*0480*/  LDC R10, c[0x0][0x144] ;  /* 0x00005100ff0a7b82 */ /* 0x000ee20000000800 */
[----:B------:R-:W-:Y:S02]  /*0490*/  SHF.R.S32.HI R7, RZ, 0x1f, R6 ;  /* 0x0000001fff077819 */ /* 0x000fe40000011406 */
[----:B------:R-:W-:Y:S02]  /*04a0*/  LOP3.LUT P2, RZ, R6, 0x7, RZ, 0xc0, !PT ;  /* 0x0000000706ff7812 */ /* 0x000fe4000784c0ff */
[----:B------:R-:W-:Y:S01]  /*04b0*/  LEA.HI R7, R7, R6, RZ, 0x3 ;  /* 0x0000000607077211 */ /* 0x000fe200078f18ff */
[----:B------:R-:W-:Y:S01]  /*04c0*/  VIADD R6, R5, 0xffffffff ;  /* 0xffffffff05067836 */ /* 0x000fe20000000000 */
[----:B0-----:R-:W-:Y:S02]  /*04d0*/  ISETP.NE.OR P0, PT, R0, RZ, !P0 ;  /* 0x000000ff0000720c */ /* 0x001fe40004705670 */
[--C-:B------:R-:W-:Y:S02]  /*04e0*/  SHF.R.S32.HI R0, RZ, 0x3, R7.reuse ;  /* 0x00000003ff007819 */ /* 0x100fe40000011407 */
[----:B------:R-:W-:-:S02]  /*04f0*/  SHF.R.S32.HI R7, RZ, 0x1f, R7 ;  /* 0x0000001fff077819 */ /* 0x000fc40000011407 */
[----:B------:R-:W-:Y:S02]  /*0500*/  ISETP.GE.U32.AND P5, PT, R6, 0x2, PT ;  /* 0x000000020600780c */ /* 0x000fe40003fa6070 */
[----:B------:R-:W-:Y:S02]  /*0510*/  LEA.HI R7, R7, R0, RZ, 0x2 ;  /* 0x0000000007077211 */ /* 0x000fe400078f10ff */
[----:B--2---:R-:W-:Y:S02]  /*0520*/  ISETP.EQ.U32.AND P3, PT, R12, 0x1, PT ;  /* 0x000000010c00780c */ /* 0x004fe40003f62070 */
[----:B-1----:R-:W-:Y:S01]  /*0530*/  I2FP.F32.U32 R9, R4 ;  /* 0x0000000400097245 */ /* 0x002fe20000201000 */
[----:B------:R-:W-:Y:S01]  /*0540*/  VOTEU.ALL UP0, P0 ;  /* 0x00000000003f7886 */ /* 0x000fe20000000000 */
[----:B------:R-:W-:Y:S01]  /*0550*/  LOP3.LUT R7, R7, 0xfffffffc, RZ, 0xc0, !PT ;  /* 0xfffffffc07077812 */ /* 0x000fe200078ec0ff */
[----:B------:R-:W-:Y:S02]  /*0560*/  VOTEU.ALL UP1, P0 ;  /* 0x00000000003f7886 */ /* 0x000fe40000020000 */
[----:B------:R-:W-:Y:S01]  /*0570*/  FMUL R11, R9, UR4 ;  /* 0x00000004090b7c20 */ /* 0x000fe20008400000 */
[----:B------:R-:W-:Y:S01]  /*0580*/  IMAD.IADD R9, R3, 0x1, -R8 ;  /* 0x0000000103097824 */ /* 0x000fe200078e0a08 */
[----:B-----5:R-:W-:Y:S01]  /*0590*/  I2FP.F32.U32 R8, UR8 ;  /* 0x0000000800087c45 */ /* 0x020fe20008201000 */
[----:B------:R-:W-:Y:S01]  /*05a0*/  IMAD.IADD R0, R0, 0x1, -R7 ;  /* 0x0000000100007824 */ /* 0x000fe200078e0a07 */
[----:B------:R-:W0:Y:S01]  /*05b0*/  @!UP0 S2UR UR7, SR_CgaCtaId ;  /* 0x00000000000789c3 */ /* 0x000e220000008800 */
[----:B------:R-:W-:Y:S01]  /*05c0*/  ULDC UR4, c[0x0][0x150] ;  /* 0x0000540000047ab9 */ /* 0x000fe20000000800 */
[----:B------:R-:W1:Y:S01]  /*05d0*/  F2I.U32.TRUNC.NTZ R11, R11 ;  /* 0x0000000b000b7305 */ /* 0x000e62000020f000 */
[----:B------:R-:W-:Y:S01]  /*05e0*/  FMUL R8, R8, UR4 ;  /* 0x0000000408087c20 */ /* 0x000fe20008400000 */
[----:B------:R-:W-:Y:S01]  /*05f0*/  SHF.R.S32.HI R3, RZ, 0x1f, R2 ;  /* 0x0000001fff037819 */ /* 0x000fe20000011402 */
[----:B------:R-:W-:Y:S01]  /*0600*/  IMAD R9, R9, 0x4, R0 ;  /* 0x0000000409097824 */ /* 0x000fe200078e0200 */
[----:B------:R-:W-:Y:S01]  /*0610*/  UMOV UR4, 0x20 ;  /* 0x0000002000047882 */ /* 0x000fe20000000000 */
[----:B------:R-:W-:Y:S01]  /*0620*/  @!UP0 UMOV UR6, 0x400 ;  /* 0x0000040000068882 */ /* 0x000fe20000000000 */
[----:B------:R-:W2:Y:S01]  /*0630*/  LDC R7, c[0x0][0x148] ;  /* 0x00005200ff077b82 */ /* 0x000ea20000000800 */
[----:B------:R-:W-:Y:S01]  /*0640*/  LEA.HI R3, R3, R2, RZ, 0x2 ;  /* 0x0000000203037211 */ /* 0x000fe200078f10ff */
[----:B------:R-:W5:Y:S01]  /*0650*/  F2I.U32.TRUNC.NTZ R8, R8 ;  /* 0x0000000800087305 */ /* 0x000f62000020f000 */
[----:B------:R-:W-:Y:S01]  /*0660*/  IMAD.SHL.U32 R22, R9, 0x4, RZ ;  /* 0x0000000409167824 */ /* 0x000fe200078e00ff */
[----:B------:R-:W-:-:S04]  /*0670*/  @!UP0 UIADD3 UR4, -UR4, 0x100000, URZ ;  /* 0x0010000004048890 */ /* 0x000fc8000fffe13f */
[----:B------:R-:W-:Y:S02]  /*0680*/  @!UP0 USHF.L.U32 UR5, UR4, 0xb, URZ ;  /* 0x0000000b04058899 */ /* 0x000fe4000800063f */
[----:B------:R-:W-:Y:S01]  /*0690*/  @!UP0 USHF.L.U32 UR4, UR4, 0x1, URZ ;  /* 0x0000000104048899 */ /* 0x000fe2000800063f */
[----:B------:R-:W-:Y:S02]  /*06a0*/  LOP3.LUT R3, R3, 0xfffffffc, RZ, 0xc0, !PT ;  /* 0xfffffffc03037812 */ /* 0x000fe400078ec0ff */
[----:B------:R-:W-:Y:S01]  /*06b0*/  LOP3.LUT R22, R9, 0xc, R22, 0x78, !PT ;  /* 0x0000000c09167812 */ /* 0x000fe200078e7816 */
[----:B-1----:R-:W-:Y:S02]  /*06c0*/  IMAD.MOV R21, RZ, RZ, -R11 ;  /* 0x000000ffff157224 */ /* 0x002fe400078e0a0b */
[----:B------:R-:W-:Y:S01]  /*06d0*/  IMAD.IADD R0, R2, 0x1, -R3 ;  /* 0x0000000102007824 */ /* 0x000fe200078e0a03 */
[----:B0-----:R-:W-:Y:S01]  /*06e0*/  @!UP0 ULEA UR6, UR7, UR6, 0x18 ;  /* 0x0000000607068291 */ /* 0x001fe2000f8ec03f */
[----:B-----5:R-:W-:-:S03]  /*06f0*/  IMAD.MOV R3, RZ, RZ, -R8 ;  /* 0x000000ffff037224 */ /* 0x020fc600078e0a08 */
[----:B------:R-:W-:Y:S01]  /*0700*/  ISETP.NE.AND P1, PT, R0, 0x3, PT ;  /* 0x000000030000780c */ /* 0x000fe20003f25270 */
[----:B------:R-:W-:Y:S01]  /*0710*/  VOTEU.ALL UP0, P0 ;  /* 0x00000000003f7886 */ /* 0x000fe20000000000 */
[----:B------:R-:W-:Y:S01]  /*0720*/  ISETP.LT.U32.AND P0, PT, R22, 0x8, !P2 ;  /* 0x000000081600780c */ /* 0x000fe20005701070 */
[----:B---3--:R-:W-:Y:S01]  /*0730*/  IMAD R3, R10, R3, UR8 ;  /* 0x000000080a037e24 */ /* 0x008fe2000f8e0203 */
[----:B------:R-:W-:Y:S01]  /*0740*/  ISETP.EQ.OR P1, PT, R0, RZ, !P1 ;  /* 0x000000ff0000720c */ /* 0x000fe20004f22670 */
[----:B--2---:R-:W-:Y:S01]  /*0750*/  IMAD R9, R7, R21, R4 ;  /* 0x0000001507097224 */ /* 0x004fe200078e0204 */
[C---:B------:R-:W-:Y:S02]  /*0760*/  ISETP.NE.AND P2, PT, R5.reuse, RZ, PT ;  /* 0x000000ff0500720c */ /* 0x040fe40003f45270 */
[----:B------:R-:W-:Y:S01]  /*0770*/  ISETP.EQ.AND P1, PT, R5, RZ, P1 ;  /* 0x000000ff0500720c */ /* 0x000fe20000f22270 */
[----:B------:R-:W0:Y:S02]  /*0780*/  FENCE.VIEW.ASYNC.S ;  /* 0x00000000000073c6 */ /* 0x000e240000000000 */
[----:B0-----:R0:W1:Y:S01]  /*0790*/  @!UP0 SYNCS.EXCH.64 URZ, [UR6+0xa0], UR4 ;  /* 0x0000a004063f85b2 */ /* 0x0010620008000100 */
[----:B------:R-:W-:-:S02]  /*07a0*/  ISETP.NE.AND P4, PT, R9, R22, PT ;  /* 0x000000160900720c */ /* 0x000fc40003f85270 */
[----:B------:R-:W-:Y:S02]  /*07b0*/  SEL R19, RZ, 0x1, !P1 ;  /* 0x00000001ff137807 */ /* 0x000fe40004800000 */
[----:B------:R-:W-:Y:S02]  /*07c0*/  ISETP.EQ.OR P4, PT, R3, RZ, !P4 ;  /* 0x000000ff0300720c */ /* 0x000fe40006782670 */
[----:B------:R-:W-:Y:S02]  /*07d0*/  SEL R19, R19, 0x2, P5 ;  /* 0x0000000213137807 */ /* 0x000fe40002800000 */
[----:B------:R-:W-:-:S04]  /*07e0*/  PLOP3.LUT P0, PT, P0, P4, PT, 0x80, 0x0 ;  /* 0x000000000000781c */ /* 0x000fc80000709070 */
[----:B------:R-:W-:Y:S01]  /*07f0*/  P2R R156, PR, RZ, 0x1 ;  /* 0x00000001ff9c7803 */ /* 0x000fe20000000000 */
[----:B------:R0:W2:Y:S01]  /*0800*/  @!UP1 SYNCS.EXCH.64 URZ, [UR6+0xa8], UR4 ;  /* 0x0000a804063f95b2 */ /* 0x0000a20008000100 */
[----:B------:R-:W-:Y:S01]  /*0810*/  NOP ;  /* 0x0000000000007918 */ /* 0x000fe20000000000 */
[----:B------:R-:W-:Y:S06]  /*0820*/  @!P3 BRA `(.L_x_4) ;  /* 0x000000000008b947 */ /* 0x000fec0003800000 */
[----:B-12-4-:R-:W-:Y:S01]  /*0830*/  UCGABAR_ARV ;  /* 0x00000000000079c7 */ /* 0x016fe20008000000 */
[----:B------:R-:W-:Y:S05]  /*0840*/  BRA `(.L_x_5) ;  /* 0x0000000000047947 */ /* 0x000fea0003800000 */
.L_x_4:
[----:B-12-4-:R-:W-:Y:S01]  /*0850*/  NOP ;  /* 0x0000000000007918 */ /* 0x016fe20000000000 */
.L_x_5:
[----:B------:R-:W1:Y:S01]  /*0860*/  LDC R2, c[0x0][0x65c] ;  /* 0x00019700ff027b82 */ /* 0x000e620000000800 */
[----:B------:R-:W-:Y:S02]  /*0870*/  IMAD.U32 R8, RZ, RZ, UR8 ;  /* 0x00000008ff087e24 */ /* 0x000fe4000f8e00ff */
[----:B------:R-:W-:Y:S01]  /*0880*/  IMAD.MOV.U32 R9, RZ, RZ, RZ ;  /* 0x000000ffff097224 */ /* 0x000fe200078e00ff */
[----:B-1----:R-:W-:-:S04]  /*0890*/  ISETP.NE.AND P1, PT, R2, 0x1, PT ;  /* 0x000000010200780c */ /* 0x002fc80003f25270 */
[----:B------:R-:W-:-:S09]  /*08a0*/  P2R R5, PR, RZ, 0x2 ;  /* 0x00000002ff057803 */ /* 0x000fd20000000000 */
[----:B------:R-:W1:Y:S01]  /*08b0*/  @P1 LDC R17, c[0x0][0x10] ;  /* 0x00000400ff111b82 */ /* 0x000e620000000800 */
[----:B------:R-:W-:Y:S01]  /*08c0*/  @P1 MOV R5, RZ ;  /* 0x000000ff00051202 */ /* 0x000fe20000000f00 */
[----:B------:R-:W-:-:S06]  /*08d0*/  @P1 IMAD.MOV.U32 R13, RZ, RZ, RZ ;  /* 0x000000ffff0d1224 */ /* 0x000fcc00078e00ff */
[----:B------:R-:W2:Y:S01]  /*08e0*/  @!P1 LDC R11, c[0x0][0xc] ;  /* 0x00000300ff0b9b82 */ /* 0x000ea20000000800 */
[----:B-1----:R-:W-:-:S04]  /*08f0*/  @P1 IMAD.WIDE.U32 R16, R17, UR8, R4 ;  /* 0x0000000811101c25 */ /* 0x002fc8000f8e0004 */
[----:B------:R-:W-:Y:S02]  /*0900*/  @P1 IMAD.IADD R17, R17, 0x1, R13 ;  /* 0x0000000111111824 */ /* 0x000fe400078e020d */
[----:B--2---:R-:W-:-:S04]  /*0910*/  @!P1 IMAD.WIDE.U32 R8, R4, R11, R8 ;  /* 0x0000000b04089225 */ /* 0x004fc800078e0008 */
[----:B------:R-:W-:Y:S02]  /*0920*/  @!P1 IMAD.MOV.U32 R16, RZ, RZ, R8 ;  /* 0x000000ffff109224 */ /* 0x000fe400078e0008 */
[----:B------:R-:W-:Y:S01]  /*0930*/  @!P1 IMAD.MOV.U32 R17, RZ, RZ, R9 ;  /* 0x000000ffff119224 */ /* 0x000fe200078e0009 */
[----:B------:R-:W-:Y:S06]  /*0940*/  @!P3 BRA `(.L_x_6) ;  /* 0x00000000000cb947 */ /* 0x000fec0003800000 */
[----:B------:R-:W-:Y:S01]  /*0950*/  UCGABAR_WAIT ;  /* 0x0000000000007dc7 */ /* 0x000fe20008000000 */
[----:B------:R-:W-:Y:S01]  /*0960*/  CCTL.IVALL ;  /* 0x00000000ff00798f */ /* 0x000fe20002000000 */
[----:B------:R-:W-:Y:S05]  /*0970*/  BRA `(.L_x_7) ;  /* 0x0000000000047947 */ /* 0x000fea0003800000 */
.L_x_6:
[----:B------:R-:W-:Y:S06]  /*0980*/  BAR.SYNC.DEFER_BLOCKING 0x0 ;  /* 0x0000000000007b1d */ /* 0x000fec0000010000 */
.L_x_7:
[----:B------:R-:W-:Y:S05]  /*0990*/  @!P2 BRA `(.L_x_8) ;  /* 0x000000a000d0a947 */ /* 0x000fea0003800000 */
[----:B------:R-:W-:-:S13]  /*09a0*/  ISETP.GT.U32.AND P0, PT, R6, 0x1, PT ;  /* 0x000000010600780c */ /* 0x000fda0003f04070 */
[----:B0-----:R-:W-:Y:S05]  /*09b0*/  @P0 EXIT ;  /* 0x000000000000094d */ /* 0x001fea0003800000 */
[----:B------:R-:W-:Y:S01]  /*09c0*/  ULDC.64 UR4, c[0x0][0x650] ;  /* 0x0001940000047ab9 */ /* 0x000fe20000000a00 */
[----:B------:R-:W-:Y:S01]  /*09d0*/  PRMT R0, RZ, 0x7610, R0 ;  /* 0x00007610ff007816 */ /* 0x000fe20000000000 */
[----:B------:R-:W-:Y:S01]  /*09e0*/  IMAD.MOV.U32 R152, RZ, RZ, -0x1 ;  /* 0xffffffffff987424 */ /* 0x000fe200078e00ff */
[----:B------:R-:W-:Y:S01]  /*09f0*/  ISETP.GE.U32.AND P0, PT, R16, UR4, PT ;  /* 0x0000000410007c0c */ /* 0x000fe2000bf06070 */
[----:B------:R-:W-:Y:S02]  /*0a00*/  IMAD.MOV.U32 R153, RZ, RZ, -0x1 ;  /* 0xffffffffff997424 */ /* 0x000fe400078e00ff */
[----:B------:R-:W-:Y:S01]  /*0a10*/  IMAD.MOV.U32 R23, RZ, RZ, -0x1 ;  /* 0xffffffffff177424 */ /* 0x000fe200078e00ff */
[----:B------:R-:W-:-:S13]  /*0a20*/  ISETP.GE.U32.AND.EX P0, PT, R17, UR5, PT, P0 ;  /* 0x0000000511007c0c */ /* 0x000fda000bf06100 */
[----:B------:R-:W-:Y:S05]  /*0a30*/  @P0 BRA `(.L_x_9) ;  /* 0x00000004002c0947 */ /* 0x000fea0003800000 */
[----:B------:R-:W0:Y:S01]  /*0a40*/  LDC.64 R24, c[0x0][0x628] ;  /* 0x00018a00ff187b82 */ /* 0x000e220000000a00 */
[----:B------:R-:W-:Y:S01]  /*0a50*/  IMAD.MOV.U32 R8, RZ, RZ, R16 ;  /* 0x000000ffff087224 */ /* 0x000fe200078e0010 */
[----:B------:R-:W-:-:S06]  /*0a60*/  MOV R9, R17 ;  /* 0x0000001100097202 */ /* 0x000fcc0000000f00 */
[----:B------:R-:W1:Y:S08]  /*0a70*/  LDC R0, c[0x0][0x630] ;  /* 0x00018c00ff007b82 */ /* 0x000e700000000800 */
[----:B------:R-:W2:Y:S01]  /*0a80*/  LDC.64 R26, c[0x0][0x620] ;  /* 0x00018800ff1a7b82 */ /* 0x000ea20000000a00 */
[----:B0-----:R-:W-:-:S04]  /*0a90*/  ISETP.NE.U32.AND P0, PT, R24, RZ, PT ;  /* 0x000000ff1800720c */ /* 0x001fc80003f05070 */
[----:B------:R-:W-:-:S13]  /*0aa0*/  ISETP.NE.AND.EX P0, PT, R25, RZ, PT, P0 ;  /* 0x000000ff1900720c */ /* 0x000fda0003f05300 */
[----:B-12---:R-:W-:Y:S05]  /*0ab0*/  @!P0 BRA `(.L_x_10) ;  /* 0x0000000000288947 */ /* 0x006fea0003800000 */
[----:B------:R-:W0:Y:S02]  /*0ac0*/  LDC R13, c[0x0][0x634] ;  /* 0x00018d00ff0d7b82 */ /* 0x000e240000000800 */
[----:B0-----:R-:W-:-:S05]  /*0ad0*/  IADD3 R13, P0, R16, R13, RZ ;  /* 0x0000000d100d7210 */ /* 0x001fca0007f1e0ff */
[----:B------:R-:W-:-:S04]  /*0ae0*/  IMAD.X R15, RZ, RZ, R17, P0 ;  /* 0x000000ffff0f7224 */ /* 0x000fc800000e0611 */
[----:B------:R-:W-:-:S04]  /*0af0*/  IMAD.WIDE.U32 R8, R15, R24, RZ ;  /* 0x000000180f087225 */ /* 0x000fc800078e00ff */
[----:B------:R-:W-:-:S04]  /*0b00*/  IMAD.WIDE.U32 R10, P0, R13, R25, R8 ;  /* 0x000000190d0a7225 */ /* 0x000fc80007800008 */
[----:B------:R-:W-:-:S04]  /*0b10*/  IMAD.WIDE.U32 R8, R13, R24, RZ ;  /* 0x000000180d087225 */ /* 0x000fc800078e00ff */
[----:B------:R-:W-:Y:S01]  /*0b20*/  IMAD.X R13, RZ, RZ, RZ, P0 ;  /* 0x000000ffff0d7224 */ /* 0x000fe200000e06ff */
[----:B------:R-:W-:Y:S01]  /*0b30*/  IADD3 RZ, P0, R9, R10, RZ ;  /* 0x0000000a09ff7210 */ /* 0x000fe20007f1e0ff */
[----:B------:R-:W-:-:S04]  /*0b40*/  IMAD.MOV.U32 R12, RZ, RZ, R11 ;  /* 0x000000ffff0c7224 */ /* 0x000fc800078e000b */
[----:B------:R-:W-:-:S08]  /*0b50*/  IMAD.WIDE.U32.X R8, R15, R25, R12, P0 ;  /* 0x000000190f087225 */ /* 0x000fd000000e040c */
.L_x_10:
[----:B------:R-:W0:Y:S01]  /*0b60*/  LDC.64 R24, c[0x0][0x640] ;  /* 0x00019000ff187b82 */ /* 0x000e220000000a00 */
[-CC-:B------:R-:W-:Y:S01]  /*0b70*/  SHF.R.U64 R28, R8, R0.reuse, R9.reuse ;  /* 0x00000000081c7219 */ /* 0x180fe20000001209 */
[----:B------:R-:W-:Y:S01]  /*0b80*/  IMAD R30, R7, R21, R4 ;  /* 0x00000015071e7224 */ /* 0x000fe200078e0204 */
[----:B------:R-:W-:Y:S01]  /*0b90*/  SHF.R.U32.HI R0, RZ, R0, R9 ;  /* 0x00000000ff007219 */ /* 0x000fe20000011609 */
[----:B------:R-:W-:Y:S01]  /*0ba0*/  IMAD.MOV.U32 R21, RZ, RZ, 0x1 ;  /* 0x00000001ff157424 */ /* 0x000fe200078e00ff */
[----:B------:R-:W-:-:S03]  /*0bb0*/  IADD3 R5, P0, RZ, -R28, RZ ;  /* 0x8000001cff057210 */ /* 0x000fc60007f1e0ff */
[----:B------:R-:W1:Y:S02]  /*0bc0*/  LDC R6, c[0x0][0x618] ;  /* 0x00018600ff067b82 */ /* 0x000e640000000800 */
[----:B------:R-:W-:-:S04]  /*0bd0*/  IMAD.X R9, RZ, RZ, ~R0, P0 ;  /* 0x000000ffff097224 */ /* 0x000fc800000e0e00 */
[-C--:B------:R-:W-:Y:S02]  /*0be0*/  IMAD R0, R9, R26.reuse, RZ ;  /* 0x0000001a09007224 */ /* 0x080fe400078e02ff */
[----:B------:R-:W2:Y:S01]  /*0bf0*/  LDC R11, c[0x0][0x608] ;  /* 0x00018200ff0b7b82 */ /* 0x000ea20000000800 */
[----:B------:R-:W-:-:S04]  /*0c00*/  IMAD.WIDE.U32 R8, R5, R26, R16 ;  /* 0x0000001a05087225 */ /* 0x000fc800078e0010 */
[----:B------:R-:W-:-:S03]  /*0c10*/  IMAD R5, R5, R27, R0 ;  /* 0x0000001b05057224 */ /* 0x000fc600078e0200 */
[----:B------:R-:W3:Y:S01]  /*0c20*/  LDC R12, c[0x0][0x658] ;  /* 0x00019600ff0c7b82 */ /* 0x000ee20000000800 */
[----:B0-----:R-:W-:Y:S01]  /*0c30*/  ISETP.NE.U32.AND P0, PT, R24, RZ, PT ;  /* 0x000000ff1800720c */ /* 0x001fe20003f05070 */
[----:B------:R-:W-:Y:S02]  /*0c40*/  IMAD.IADD R5, R9, 0x1, R5 ;  /* 0x0000000109057824 */ /* 0x000fe400078e0205 */
[----:B------:R-:W-:Y:S01]  /*0c50*/  IMAD.MOV.U32 R9, RZ, RZ, -0x1 ;  /* 0xffffffffff097424 */ /* 0x000fe200078e00ff */
[----:B------:R-:W-:-:S03]  /*0c60*/  ISETP.NE.AND.EX P0, PT, R25, RZ, PT, P0 ;  /* 0x000000ff1900720c */ /* 0x000fc60003f05300 */
[----:B------:R-:W0:Y:S01]  /*0c70*/  LDC R15, c[0x0][0x600] ;  /* 0x00018000ff0f7b82 */ /* 0x000e220000000800 */
[-CC-:B-1----:R-:W-:Y:S02]  /*0c80*/  SHF.R.U64 R13, R8, R6.reuse, R5.reuse ;  /* 0x00000006080d7219 */ /* 0x182fe40000001205 */
[----:B------:R-:W-:-:S05]  /*0c90*/  SHF.R.U32.HI R0, RZ, R6, R5 ;  /* 0x00000006ff007219 */ /* 0x000fca0000011605 */
[----:B------:R-:W1:Y:S01]  /*0ca0*/  LDC R14, c[0x0][0x648] ;  /* 0x00019200ff0e7b82 */ /* 0x000e620000000800 */
[-CC-:B--2---:R-:W-:Y:S02]  /*0cb0*/  SHF.R.U64 R27, R13, R11.reuse, R0.reuse ;  /* 0x0000000b0d1b7219 */ /* 0x184fe40000001200 */
[----:B------:R-:W-:-:S05]  /*0cc0*/  SHF.R.U32.HI R5, RZ, R11, R0 ;  /* 0x0000000bff057219 */ /* 0x000fca0000011600 */
[----:B------:R-:W2:Y:S01]  /*0cd0*/  LDC R20, c[0x0][0x638] ;  /* 0x00018e00ff147b82 */ /* 0x000ea20000000800 */
[-CC-:B---3--:R-:W-:Y:S02]  /*0ce0*/  SHF.R.U64 R26, R27, R12.reuse, R5.reuse ;  /* 0x0000000c1b1a7219 */ /* 0x188fe40000001205 */
[-C--:B------:R-:W-:Y:S02]  /*0cf0*/  SHF.L.U32 R0, R9, R12.reuse, RZ ;  /* 0x0000000c09007219 */ /* 0x080fe400000006ff */
[----:B------:R-:W-:Y:S01]  /*0d00*/  SHF.R.U32.HI R5, RZ, R12, R5 ;  /* 0x0000000cff057219 */ /* 0x000fe20000011605 */
[----:B------:R-:W-:Y:S01]  /*0d10*/  IMAD.MOV.U32 R4, RZ, RZ, R26 ;  /* 0x000000ffff047224 */ /* 0x000fe200078e001a */
[----:B------:R-:W-:Y:S01]  /*0d20*/  LOP3.LUT R10, RZ, R0, RZ, 0x33, !PT ;  /* 0x00000000ff0a7212 */ /* 0x000fe200078e33ff */
[----:B------:R-:W3:Y:S01]  /*0d30*/  LDC R23, c[0x0][0x610] ;  /* 0x00018400ff177b82 */ /* 0x000ee20000000800 */
[----:B------:R-:W-:Y:S05]  /*0d40*/  @!P0 BRA `(.L_x_11) ;  /* 0x0000000000288947 */ /* 0x000fea0003800000 */
[----:B------:R-:W4:Y:S02]  /*0d50*/  LDC R9, c[0x0][0x64c] ;  /* 0x00019300ff097b82 */ /* 0x000f240000000800 */
[----:B----4-:R-:W-:-:S05]  /*0d60*/  IADD3 R9, P0, R26, R9, RZ ;  /* 0x000000091a097210 */ /* 0x010fca0007f1e0ff */
[----:B------:R-:W-:-:S04]  /*0d70*/  IMAD.X R11, RZ, RZ, R5, P0 ;  /* 0x000000ffff0b7224 */ /* 0x000fc800000e0605 */
[----:B------:R-:W-:-:S04]  /*0d80*/  IMAD.WIDE.U32 R4, R11, R24, RZ ;  /* 0x000000180b047225 */ /* 0x000fc800078e00ff */
[----:B------:R-:W-:-:S04]  /*0d90*/  IMAD.WIDE.U32 R6, P0, R9, R25, R4 ;  /* 0x0000001909067225 */ /* 0x000fc80007800004 */
[----:B------:R-:W-:Y:S01]  /*0da0*/  IMAD.WIDE.U32 R4, R9, R24, RZ ;  /* 0x0000001809047225 */ /* 0x000fe200078e00ff */
[----:B------:R-:W-:-:S03]  /*0db0*/  IADD3.X R9, RZ, RZ, RZ, P0, !PT ;  /* 0x000000ffff097210 */ /* 0x000fc600007fe4ff */
[----:B------:R-:W-:Y:S01]  /*0dc0*/  IMAD.MOV.U32 R8, RZ, RZ, R7 ;  /* 0x000000ffff087224 */ /* 0x000fe200078e0007 */
[----:B------:R-:W-:-:S05]  /*0dd0*/  IADD3 RZ, P0, R5, R6, RZ ;  /* 0x0000000605ff7210 */ /* 0x000fca0007f1e0ff */
[----:B------:R-:W-:-:S08]  /*0de0*/  IMAD.WIDE.U32.X R4, R11, R25, R8, P0 ;  /* 0x000000190b047225 */ /* 0x000fd000000e0408 */
.L_x_11:
[----:B-1----:R-:W-:Y:S01]  /*0df0*/  SHF.R.U64 R4, R4, R14, R5 ;  /* 0x0000000e04047219 */ /* 0x002fe20000001205 */
[----:B0-----:R-:W-:Y:S01]  /*0e00*/  VIADD R6, R15, 0xffffffff ;  /* 0xffffffff0f067836 */ /* 0x001fe20000000000 */
[----:B------:R-:W-:Y:S02]  /*0e10*/  SHF.L.U32 R0, R21, R12, RZ ;  /* 0x0000000c15007219 */ /* 0x000fe400000006ff */
[----:B------:R-:W-:Y:S01]  /*0e20*/  LOP3.LUT R5, R27, R10, RZ, 0xc0, !PT ;  /* 0x0000000a1b057212 */ /* 0x000fe200078ec0ff */
[----:B------:R-:W-:Y:S01]  /*0e30*/  IMAD.MOV R7, RZ, RZ, -R4 ;  /* 0x000000ffff077224 */ /* 0x000fe200078e0a04 */
[----:B------:R-:W-:Y:S02]  /*0e40*/  SEL R3, R3, R30, !P1 ;  /* 0x0000001e03037207 */ /* 0x000fe40004800000 */
[----:B------:R-:W-:Y:S01]  /*0e50*/  LOP3.LUT R6, R13, R6, RZ, 0xc0, !PT ;  /* 0x000000060d067212 */ /* 0x000fe200078ec0ff */
[----:B------:R-:W-:Y:S02]  /*0e60*/  IMAD R4, R0, R4, R5 ;  /* 0x0000000400047224 */ /* 0x000fe400078e0205 */
[----:B--2---:R-:W-:-:S02]  /*0e70*/  IMAD R0, R7, R20, R26 ;  /* 0x0000001407007224 */ /* 0x004fc400078e021a */
[----:B---3--:R-:W-:Y:S02]  /*0e80*/  IMAD R3, R4, R23, R3 ;  /* 0x0000001704037224 */ /* 0x008fe400078e0203 */
[----:B------:R-:W-:Y:S02]  /*0e90*/  IMAD R152, R0, R15, R6 ;  /* 0x0000000f00987224 */ /* 0x000fe400078e0206 */
[----:B------:R-:W-:Y:S02]  /*0ea0*/  IMAD.MOV.U32 R4, RZ, RZ, 0x1 ;  /* 0x00000001ff047424 */ /* 0x000fe400078e00ff */
[----:B------:R-:W-:Y:S01]  /*0eb0*/  IMAD.MOV.U32 R23, RZ, RZ, R28 ;  /* 0x000000ffff177224 */ /* 0x000fe200078e001c */
[----:B------:R-:W-:Y:S02]  /*0ec0*/  SEL R153, R152, R3, !P1 ;  /* 0x0000000398997207 */ /* 0x000fe40004800000 */
[----:B------:R-:W-:Y:S02]  /*0ed0*/  PRMT R0, R4, 0x7610, R0 ;  /* 0x0000761004007816 */ /* 0x000fe40000000000 */
[----:B------:R-:W-:-:S07]  /*0ee0*/  SEL R152, R3, R152, !P1 ;  /* 0x0000009803987207 */ /* 0x000fce0004800000 */
.L_x_9:
[----:B------:R-:W-:-:S08]  /*0ef0*/  NOP ;  /* 0x0000000000007918 */ /* 0x000fd00000000000 */
[----:B------:R-:W0:Y:S02]  /*0f00*/  USETMAXREG.TRY_ALLOC.CTAPOOL UP0, 0xe8 ;  /* 0x000000e8000079c8 */ /* 0x000e240008000600 */
[----:B0-----:R-:W-:-:S13]  /*0f10*/  PLOP3.LUT P0, PT, PT, PT, UP0, 0x80, 0x0 ;  /* 0x000000000000781c */ /* 0x001fda0003f0f008 */
[----:B------:R-:W-:Y:S05]  /*0f20*/  @!P0 BRA `(.L_x_9) ;  /* 0xfffffffc00f08947 */ /* 0x000fea000383ffff */
[----:B------:R-:W-:Y:S01]  /*0f30*/  ULDC.64 UR4, c[0x0][0x598] ;  /* 0x0001660000047ab9 */ /* 0x000fe20000000a00 */
[----:B------:R-:W-:Y:S01]  /*0f40*/  ULDC.64 UR36, c[0x0][0x208] ;  /* 0x0000820000247ab9 */ /* 0x000fe20000000a00 */
[----:B------:R-:W-:-:S04]  /*0f50*/  ISETP.NE.U32.AND P0, PT, RZ, UR4, PT ;  /* 0x00000004ff007c0c */ /* 0x000fc8000bf05070 */
[----:B------:R-:W-:-:S13]  /*0f60*/  ISETP.NE.AND.EX P0, PT, RZ, UR5, PT, P0 ;  /* 0x00000005ff007c0c */ /* 0x000fda000bf05300 */
[----:B------:R-:W-:Y:S05]  /*0f70*/  @!P0 BRA `(.L_x_12) ;  /* 0x00000000001c8947 */ /* 0x000fea0003800000 */
[----:B------:R-:W0:Y:S02]  /*0f80*/  LDC.64 R4, c[0x0][0x598] ;  /* 0x00016600ff047b82 */ /* 0x000e240000000a00 */
[----:B0-----:R-:W2:Y:S02]  /*0f90*/  LDG.E.64 R4, desc[UR36][R4.64] ;  /* 0x0000002404047981 */ /* 0x001ea4000c1e1b00 */
[----:B--2---:R-:W-:-:S04]  /*0fa0*/  ISETP.NE.U32.AND P0, PT, R4, RZ, PT ;  /* 0x000000ff0400720c */ /* 0x004fc80003f05070 */
[----:B------:R-:W-:-:S13]  /*0fb0*/  ISETP.NE.AND.EX P0, PT, R5, RZ, PT, P0 ;  /* 0x000000ff0500720c */ /* 0x000fda0003f05300 */
[----:B------:R-:W-:Y:S05]  /*0fc0*/  @!P0 BRA `(.L_x_12) ;  /* 0x0000000000088947 */ /* 0x000fea0003800000 */
[----:B------:R0:W5:Y:S01]  /*0fd0*/  LD.E R154, desc[UR36][R4.64] ;  /* 0x00000024049a7980 */ /* 0x000162000c101900 */
[----:B------:R-:W-:Y:S05]  /*0fe0*/  BRA `(.L_x_13) ;  /* 0x0000000000247947 */ /* 0x000fea0003800000 */
.L_x_12:
[----:B------:R-:W-:Y:S02]  /*0ff0*/  ULDC.64 UR4, c[0x0][0x588] ;  /* 0x0001620000047ab9 */ /* 0x000fe40000000a00 */
[----:B------:R-:W-:-:S04]  /*1000*/  ISETP.NE.U32.AND P0, PT, RZ, UR4, PT ;  /* 0x00000004ff007c0c */ /* 0x000fc8000bf05070 */
[----:B------:R-:W-:-:S13]  /*1010*/  ISETP.NE.AND.EX P0, PT, RZ, UR5, PT, P0 ;  /* 0x00000005ff007c0c */ /* 0x000fda000bf05300 */
[----:B------:R-:W-:Y:S05]  /*1020*/  @!P0 BRA `(.L_x_14) ;  /* 0x00000000000c8947 */ /* 0x000fea0003800000 */
[----:B------:R-:W0:Y:S02]  /*1030*/  LDC.64 R154, c[0x0][0x588] ;  /* 0x00016200ff9a7b82 */ /* 0x000e240000000a00 */
[----:B0-----:R1:W5:Y:S01]  /*1040*/  LDG.E R154, desc[UR36][R154.64] ;  /* 0x000000249a9a7981 */ /* 0x001362000c1e1900 */
[----:B------:R-:W-:Y:S05]  /*1050*/  BRA `(.L_x_13) ;  /* 0x0000000000087947 */ /* 0x000fea0003800000 */
.L_x_14:
[----:B------:R-:W-:Y:S02]  /*1060*/  ULDC UR4, c[0x0][0x580] ;  /* 0x0001600000047ab9 */ /* 0x000fe40000000800 */
[----:B------:R-:W-:-:S07]  /*1070*/  IMAD.U32 R154, RZ, RZ, UR4 ;  /* 0x00000004ff9a7e24 */ /* 0x000fce000f8e00ff */
.L_x_13:
[----:B------:R-:W-:Y:S02]  /*1080*/  ULDC.64 UR4, c[0x0][0x5a0] ;  /* 0x0001680000047ab9 */ /* 0x000fe40000000a00 */
[----:B------:R-:W-:-:S04]  /*1090*/  ISETP.NE.U32.AND P0, PT, RZ, UR4, PT ;  /* 0x00000004ff007c0c */ /* 0x000fc8000bf05070 */
[----:B------:R-:W-:-:S13]  /*10a0*/  ISETP.NE.AND.EX P0, PT, RZ, UR5, PT, P0 ;  /* 0x00000005ff007c0c */ /* 0x000fda000bf05300 */
[----:B------:R-:W-:Y:S05]  /*10b0*/  @!P0 BRA `(.L_x_15) ;  /* 0x00000000001c8947 */ /* 0x000fea0003800000 */
[----:B0-----:R-:W0:Y:S02]  /*10c0*/  LDC.64 R4, c[0x0][0x5a0] ;  /* 0x00016800ff047b82 */ /* 0x001e240000000a00 */
[----:B0-----:R-:W2:Y:S02]  /*10d0*/  LDG.E.64 R4, desc[UR36][R4.64] ;  /* 0x0000002404047981 */ /* 0x001ea4000c1e1b00 */
[----:B--2---:R-:W-:-:S04]  /*10e0*/  ISETP.NE.U32.AND P0, PT, R4, RZ, PT ;  /* 0x000000ff0400720c */ /* 0x004fc80003f05070 */
[----:B------:R-:W-:-:S13]  /*10f0*/  ISETP.NE.AND.EX P0, PT, R5, RZ, PT, P0 ;  /* 0x000000ff0500720c */ /* 0x000fda0003f05300 */
[----:B------:R-:W-:Y:S05]  /*1100*/  @!P0 BRA `(.L_x_15) ;  /* 0x0000000000088947 */ /* 0x000fea0003800000 */
[----:B-1----:R0:W5:Y:S01]  /*1110*/  LD.E R155, desc[UR36][R4.64] ;  /* 0x00000024049b7980 */ /* 0x002162000c101900 */
[----:B------:R-:W-:Y:S05]  /*1120*/  BRA `(.L_x_16) ;  /* 0x0000000000247947 */ /* 0x000fea0003800000 */
.L_x_15:
[----:B------:R-:W-:Y:S02]  /*1130*/  ULDC.64 UR4, c[0x0][0x590] ;  /* 0x0001640000047ab9 */ /* 0x000fe40000000a00 */
[----:B------:R-:W-:-:S04]  /*1140*/  ISETP.NE.U32.AND P0, PT, RZ, UR4, PT ;  /* 0x00000004ff007c0c */ /* 0x000fc8000bf05070 */
[----:B------:R-:W-:-:S13]  /*1150*/  ISETP.NE.AND.EX P0, PT, RZ, UR5, PT, P0 ;  /* 0x00000005ff007c0c */ /* 0x000fda000bf05300 */
[----:B------:R-:W-:Y:S05]  /*1160*/  @!P0 BRA `(.L_x_17) ;  /* 0x00000000000c8947 */ /* 0x000fea0003800000 */
[----:B0-----:R-:W1:Y:S02]  /*1170*/  LDC.64 R4, c[0x0][0x590] ;  /* 0x00016400ff047b82 */ /* 0x001e640000000a00 */
[----:B-1----:R1:W5:Y:S01]  /*1180*/  LDG.E R155, desc[UR36][R4.64] ;  /* 0x00000024049b7981 */ /* 0x002362000c1e1900 */
[----:B------:R-:W-:Y:S05]  /*1190*/  BRA `(.L_x_16) ;  /* 0x0000000000087947 */ /* 0x000fea0003800000 */
.L_x_17:
[----:B------:R-:W-:Y:S02]  /*11a0*/  ULDC UR4, c[0x0][0x584] ;  /* 0x0001610000047ab9 */ /* 0x000fe40000000800 */
[----:B-1----:R-:W-:-:S07]  /*11b0*/  IMAD.U32 R155, RZ, RZ, UR4 ;  /* 0x00000004ff9b7e24 */ /* 0x002fce000f8e00ff */
.L_x_16:
[----:B------:R-:W-:-:S13]  /*11c0*/  LOP3.LUT P0, RZ, R0, 0xff, RZ, 0xc0, !PT ;  /* 0x000000ff00ff7812 */ /* 0x000fda000780c0ff */
[----:B------:R-:W-:Y:S05]  /*11d0*/  @!P0 EXIT ;  /* 0x000000000000894d */ /* 0x000fea0003800000 */
[----:B------:R-:W-:Y:S01]  /*11e0*/  ULDC UR4, c[0x0][0x28c] ;  /* 0x0000a30000047ab9 */ /* 0x000fe20000000800 */
[----:B------:R-:W-:Y:S01]  /*11f0*/  LOP3.LUT R164, R19, 0x1, RZ, 0xfc, !PT ;  /* 0x0000000113a47812 */ /* 0x000fe200078efcff */
[----:B------:R-:W-:Y:S01]  /*1200*/  UIADD3 UR4, UR4, 0x1f, URZ ;  /* 0x0000001f04047890 */ /* 0x000fe2000fffe03f */
[----:B------:R-:W-:Y:S01]  /*1210*/  UMOV UR38, URZ ;  /* 0x0000003f00267c82 */ /* 0x000fe20008000000 */
[----:B------:R-:W-:Y:S02]  /*1220*/  UMOV UR39, URZ ;  /* 0x0000003f00277c82 */ /* 0x000fe40008000000 */
[----:B------:R-:W-:-:S04]  /*1230*/  USHF.R.S32.HI UR5, URZ, 0x1f, UR4 ;  /* 0x0000001f3f057899 */ /* 0x000fc80008011404 */
[----:B------:R-:W-:-:S04]  /*1240*/  ULEA.HI UR5, UR5, UR4, URZ, 0x5 ;  /* 0x0000000405057291 */ /* 0x000fc8000f8f283f */
[----:B------:R-:W-:-:S12]  /*1250*/  USHF.R.S32.HI UR40, URZ, 0x5, UR5 ;  /* 0x000000053f287899 */ /* 0x000fd80008011405 */
.L_x_291:
[----:B------:R-:W-:Y:S01]  /*1260*/  LOP3.LUT R0, R18, 0x80, RZ, 0xc0, !PT ;  /* 0x0000008012007812 */ /* 0x000fe200078ec0ff */
[----:B--2---:R-:W2:Y:S01]  /*1270*/  S2UR UR7, SR_CgaCtaId ;  /* 0x00000000000779c3 */ /* 0x004ea20000008800 */
[----:B------:R-:W-:Y:S02]  /*1280*/  UMOV UR6, 0x400 ;  /* 0x0000040000067882 */ /* 0x000fe40000000000 */
[----:B------:R-:W-:-:S06]  /*1290*/  SHF.R.U32.HI R0, RZ, 0x7, R0 ;  /* 0x00000007ff007819 */ /* 0x000fcc0000011600 */
[----:B---3--:R-:W3:Y:S01]  /*12a0*/  SHFL.IDX PT, R0, R0, RZ, 0x1f ;  /* 0x00001fff00007589 */ /* 0x008ee200000e0000 */
[----:B--2---:R-:W-:Y:S01]  /*12b0*/  ULEA UR6, UR7, UR6, 0x18 ;  /* 0x0000000607067291 */ /* 0x004fe2000f8ec03f */
[----:B---3--:R-:W-:-:S13]  /*12c0*/  R2UR UR4, R0 ;  /* 0x00000000000472ca */ /* 0x008fda00000e0000 */
[----:B------:R-:W-:-:S04]  /*12d0*/  ULEA.HI UR5, UR4, UR4, URZ, 0x1 ;  /* 0x0000000404057291 */ /* 0x000fc8000f8f083f */
[----:B------:R-:W-:-:S04]  /*12e0*/  ULOP3.LUT UR5, UR5, 0xffffe, URZ, 0xc0, !UPT ;  /* 0x000ffffe05057892 */ /* 0x000fc8000f8ec03f */
[----:B------:R-:W-:-:S03]  /*12f0*/  UIADD3 UR5, UR4, -UR5, URZ ;  /* 0x8000000504057290 */ /* 0x000fc6000fffe03f */
[----:B------:R-:W-:Y:S01]  /*1300*/  ULDC UR4, c[0x0][0x28c] ;  /* 0x0000a30000047ab9 */ /* 0x000fe20000000800 */
[----:B------:R-:W-:Y:S01]  /*1310*/  ULEA UR5, UR5, UR6, 0xc ;  /* 0x0000000605057291 */ /* 0x000fe2000f8e603f */
[----:B------:R-:W-:-:S03]  /*1320*/  ISETP.LT.AND P0, PT, RZ, UR4, PT ;  /* 0x00000004ff007c0c */ /* 0x000fc6000bf01270 */
[----:B------:R-:W-:-:S04]  /*1330*/  UIADD3 UR5, UR5, 0x180, URZ ;  /* 0x0000018005057890 */ /* 0x000fc8000fffe03f */
[----:B------:R-:W-:-:S04]  /*1340*/  USHF.R.U32.HI UR5, URZ, 0x4, UR5 ;  /* 0x000000043f057899 */ /* 0x000fc80008011605 */
[----:B------:R-:W-:Y:S02]  /*1350*/  ULOP3.LUT UR41, UR5, 0x3fff, URZ, 0xc0, !UPT ;  /* 0x00003fff05297892 */ /* 0x000fe4000f8ec03f */
[----:B-1--45:R-:W-:Y:S10]  /*1360*/  @P0 BRA `(.L_x_18) ;  /* 0x0000000000400947 */ /* 0x032ff40003800000 */
[----:B------:R-:W-:Y:S01]  /*1370*/  MOV R0, 0x0 ;  /* 0x0000000000007802 */ /* 0x000fe20000000f00 */
[----:B------:R-:W-:Y:S01]  /*1380*/  ULDC.64 UR4, c[0x4][0x68] ;  /* 0x01001a0000047ab9 */ /* 0x000fe20000000a00 */
[----:B------:R-:W-:Y:S01]  /*1390*/  ULDC.64 UR6, c[0x4][0x8] ;  /* 0x0100020000067ab9 */ /* 0x000fe20000000a00 */
[----:B01----:R-:W-:Y:S01]  /*13a0*/  IMAD.U32 R4, RZ, RZ, UR4 ;  /* 0x00000004ff047e24 */ /* 0x003fe2000f8e00ff */
[----:B------:R0:W1:Y:S01]  /*13b0*/  LDC.64 R14, c[0x4][R0] ;  /* 0x01000000000e7b82 */ /* 0x0000620000000a00 */
[----:B------:R-:W-:Y:S01]  /*13c0*/  IMAD.U32 R5, RZ, RZ, UR5 ;  /* 0x00000005ff057e24 */ /* 0x000fe2000f8e00ff */
[----:B------:R-:W-:Y:S01]  /*13d0*/  ULDC.64 UR4, c[0x4][0x70] ;  /* 0x01001c0000047ab9 */ /* 0x000fe20000000a00 */
[----:B------:R-:W-:Y:S01]  /*13e0*/  IMAD.U32 R10, RZ, RZ, UR6 ;  /* 0x00000006ff0a7e24 */ /* 0x000fe2000f8e00ff */
[----:B------:R-:W-:Y:S01]  /*13f0*/  MOV R6, UR4 ;  /* 0x0000000400067c02 */ /* 0x000fe20008000f00 */
[----:B------:R-:W-:Y:S02]  /*1400*/  IMAD.U32 R7, RZ, RZ, UR5 ;  /* 0x00000005ff077e24 */ /* 0x000fe4000f8e00ff */
[----:B------:R-:W-:-:S02]  /*1410*/  IMAD.U32 R11, RZ, RZ, UR7 ;  /* 0x00000007ff0b7e24 */ /* 0x000fc4000f8e00ff */
[----:B------:R-:W-:Y:S02]  /*1420*/  IMAD.MOV.U32 R8, RZ, RZ, 0x1e1 ;  /* 0x000001e1ff087424 */ /* 0x000fe400078e00ff */
[----:B------:R-:W-:Y:S02]  /*1430*/  IMAD.MOV.U32 R12, RZ, RZ, 0x1 ;  /* 0x00000001ff0c7424 */ /* 0x000fe400078e00ff */
[----:B0-----:R-:W-:-:S07]  /*1440*/  IMAD.MOV.U32 R13, RZ, RZ, RZ ;  /* 0x000000ffff0d7224 */ /* 0x001fce00078e00ff */
[----:B------:R-:W-:-:S07]  /*1450*/  LEPC R20, `(.L_x_18) ;  /* 0x000000001014794e */ /* 0x000fce0000000000 */
[----:B-1---5:R-:W-:Y:S05]  /*1460*/  CALL.ABS.NOINC R14 ;  /* 0x000000000e007343 */ /* 0x022fea0003c00000 */
.L_x_18:
[----:B------:R-:W-:-:S13]  /*1470*/  ISETP.NE.AND P0, PT, R164, 0x3, PT ;  /* 0x00000003a400780c */ /* 0x000fda0003f05270 */
[----:B------:R-:W-:Y:S05]  /*1480*/  @!P0 BRA `(.L_x_19) ;  /* 0x0000000000048947 */ /* 0x000fea0003800000 */
[----:B------:R-:W-:Y:S01]  /*1490*/  BPT.TRAP 0x1 ;  /* 0x000000040000795c */ /* 0x000fe20000300000 */
.L_x_19:
[----:B------:R-:W2:Y:S01]  /*14a0*/  S2UR UR5, SR_CgaCtaId ;  /* 0x00000000000579c3 */ /* 0x000ea20000008800 */
[----:B------:R-:W-:Y:S01]  /*14b0*/  UMOV UR4, 0x400 ;  /* 0x0000040000047882 */ /* 0x000fe20000000000 */
[----:B------:R-:W-:Y:S02]  /*14c0*/  IMAD.U32 R3, RZ, RZ, UR39 ;  /* 0x00000027ff037e24 */ /* 0x000fe4000f8e00ff */
[----:B------:R-:W-:-:S05]  /*14d0*/  IMAD.U32 R0, RZ, RZ, UR38 ;  /* 0x00000026ff007e24 */ /* 0x000fca000f8e00ff */
[----:B------:R-:W-:Y:S01]  /*14e0*/  SHF.L.U32 R0, R0, 0x1f, RZ ;  /* 0x0000001f00007819 */ /* 0x000fe200000006ff */
[----:B--2---:R-:W-:-:S06]  /*14f0*/  ULEA UR4, UR5, UR4, 0x18 ;  /* 0x0000000405047291 */ /* 0x004fcc000f8ec03f */
[----:B------:R-:W-:-:S05]  /*1500*/  IMAD.U32 R6, RZ, RZ, UR4 ;  /* 0x00000004ff067e24 */ /* 0x000fca000f8e00ff */
[----:B------:R-:W-:-:S04]  /*1510*/  LEA R3, R3, R6, 0x3 ;  /* 0x0000000603037211 */ /* 0x000fc800078e18ff */
[----:B------:R2:W3:Y:S01]  /*1520*/  SYNCS.PHASECHK.TRANS64.TRYWAIT P1, [R3+URZ], R0 ;  /* 0x00000000030075a7 */ /* 0x0004e2000802017f */
[----:B------:R-:W-:Y:S05]  /*1530*/  @!P0 BRA `(.L_x_20) ;  /* 0x0000000000048947 */ /* 0x000fea0003800000 */
[----:B------:R-:W-:Y:S01]  /*1540*/  BPT.TRAP 0x1 ;  /* 0x000000040000795c */ /* 0x000fe20000300000 */
.L_x_20:
[----:B---3--:R-:W-:Y:S05]  /*1550*/  @P1 BRA `(.L_x_21) ;  /* 0x0000000000081947 */ /* 0x008fea0003800000 */
[----:B------:R-:W3:Y:S02]  /*1560*/  SYNCS.PHASECHK.TRANS64.TRYWAIT P1, [R3+URZ], R0 ;  /* 0x00000000030075a7 */ /* 0x000ee4000802017f */
[----:B---3--:R-:W-:Y:S05]  /*1570*/  @!P1 BRA `(.L_x_22) ;  /* 0x000000ac00ec9947 */ /* 0x008fea0003800000 */
.L_x_21:
[----:B------:R-:W-:-:S04]  /*1580*/  UISETP.LT.AND UP0, UPT, UR40, 0x1, UPT ;  /* 0x000000012800788c */ /* 0x000fc8000bf01270 */
[----:B------:R-:W-:-:S06]  /*1590*/  USEL UR4, UR40, 0x1, UP0 ;  /* 0x0000000128047887 */ /* 0x000fcc0008000000 */
[----:B--23--:R-:W-:Y:S01]  /*15a0*/  IMAD.U32 R0, RZ, RZ, UR4 ;  /* 0x00000004ff007e24 */ /* 0x00cfe2000f8e00ff */
[----:B------:R-:W-:Y:S05]  /*15b0*/  WARPSYNC.ALL ;  /* 0x0000000000007948 */ /* 0x000fea0003800000 */
[----:B------:R-:W-:-:S04]  /*15c0*/  IADD3 R0, -R0, UR40, RZ ;  /* 0x0000002800007c10 */ /* 0x000fc8000fffe1ff */
[----:B------:R-:W-:Y:S02]  /*15d0*/  ISETP.GE.AND P1, PT, R0, 0x1, PT ;  /* 0x000000010000780c */ /* 0x000fe40003f26270 */
[----:B------:R-:W-:Y:S01]  /*15e0*/  R2UR UR4, R6 ;  /* 0x00000000060472ca */ /* 0x000fe200000e0000 */
[----:B------:R-:W-:Y:S01]  /*15f0*/  WARPGROUP.ARRIVE ;  /* 0x00000000000079c5 */ /* 0x000fe20000000000 */
[----:B------:R-:W-:Y:S01]  /*1600*/  UMOV UR9, 0x80000020 ;  /* 0x8000002000097882 */ /* 0x000fe20000000000 */
[----:B------:R-:W-:-:S10]  /*1610*/  UMOV UR11, 0x80000020 ;  /* 0x80000020000b7882 */ /* 0x000fd40000000000 */
[----:B------:R-:W-:-:S04]  /*1620*/  UIADD3 UR4, UR4, 0x24180, URZ ;  /* 0x0002418004047890 */ /* 0x000fc8000fffe03f */
[----:B------:R-:W-:-:S04]  /*1630*/  USHF.R.U32.HI UR4, URZ, 0x4, UR4 ;  /* 0x000000043f047899 */ /* 0x000fc80008011604 */
[----:B------:R-:W-:Y:S02]  /*1640*/  ULOP3.LUT UR5, UR4, 0x3fff, URZ, 0xc0, !UPT ;  /* 0x00003fff04057892 */ /* 0x000fe4000f8ec03f */
[----:B------:R-:W-:Y:S02]  /*1650*/  ULOP3.LUT UR4, UR41, 0x10000, URZ, 0xfc, !UPT ;  /* 0x0001000029047892 */ /* 0x000fe4000f8efc3f */
[----:B------:R-:W-:Y:S02]  /*1660*/  ULOP3.LUT UR5, UR5, 0x10000, URZ, 0xfc, !UPT ;  /* 0x0001000005057892 */ /* 0x000fe4000f8efc3f */
[----:B------:R-:W-:Y:S02]  /*1670*/  ULEA UR6, UR39, UR4, 0xa ;  /* 0x0000000427067291 */ /* 0x000fe4000f8e503f */
[----:B------:R-:W-:-:S05]  /*1680*/  ULEA UR7, UR39, UR5, 0x9 ;  /* 0x0000000527077291 */ /* 0x000fca000f8e483f */
[----:B------:R-:W-:Y:S02]  /*1690*/  UMOV UR8, UR6 ;  /* 0x0000000600087c82 */ /* 0x000fe40008000000 */
[----:B------:R-:W-:Y:S02]  /*16a0*/  UMOV UR10, UR7 ;  /* 0x00000007000a7c82 */ /* 0x000fe40008000000 */
[----:B------:R-:W-:Y:S01]  /*16b0*/  HGMMA.64x128x16.F32 R88, gdesc[UR8], RZ, !UPT, gsb0 ;  /* 0x01e00000085879f0 */ /* 0x000fe2000c0008ff */
[----:B------:R-:W-:Y:S01]  /*16c0*/  UIADD3 UR8, UR6, 0x200, URZ ;  /* 0x0000020006087890 */ /* 0x000fe2000fffe03f */
[----:B------:R-:W-:Y:S01]  /*16d0*/  UMOV UR9, 0x80000020 ;  /* 0x8000002000097882 */ /* 0x000fe20000000000 */
[----:B------:R-:W-:Y:S02]  /*16e0*/  WARPGROUP.DEPBAR.LE gsb0, 0x0 ;  /* 0x00008000000079c5 */ /* 0x000fe40000010000 */
[----:B------:R-:W-:-:S07]  /*16f0*/  WARPGROUP.ARRIVE ;  /* 0x00000000000079c5 */ /* 0x000fce0000000000 */
[----:B------:R-:W-:Y:S01]  /*1700*/  HGMMA.64x128x16.F32 R24, gdesc[UR8], RZ, !UPT, gsb0 ;  /* 0x01e00000081879f0 */ /* 0x000fe2000c0008ff */
[----:B------:R-:W-:Y:S02]  /*1710*/  UIADD3 UR8, UR6, 0x2, URZ ;  /* 0x0000000206087890 */ /* 0x000fe4000fffe03f */
[----:B------:R-:W-:Y:S01]  /*1720*/  UIADD3 UR10, UR7, 0x2, URZ ;  /* 0x00000002070a7890 */ /* 0x000fe2000fffe03f */
[----:B------:R-:W-:Y:S01]  /*1730*/  UMOV UR9, 0x80000020 ;  /* 0x8000002000097882 */ /* 0x000fe20000000000 */
[----:B------:R-:W-:Y:S01]  /*1740*/  UMOV UR11, 0x80000020 ;  /* 0x80000020000b7882 */ /* 0x000fe20000000000 */
[----:B------:R-:W-:Y:S02]  /*1750*/  WARPGROUP.DEPBAR.LE gsb0, 0x0 ;  /* 0x00008000000079c5 */ /* 0x000fe40000010000 */
[----:B------:R-:W-:-:S06]  /*1760*/  WARPGROUP.ARRIVE ;  /* 0x00000000000079c5 */ /* 0x000fcc0000000000 */
[----:B------:R-:W-:Y:S01]  /*1770*/  HGMMA.64x128x16.F32 R88, gdesc[UR8], R88, gsb0 ;  /* 0x01e00000085879f0 */ /* 0x000fe20008000858 */
[----:B------:R-:W-:Y:S01]  /*1780*/  UIADD3 UR8, UR6, 0x202, URZ ;  /* 0x0000020206087890 */ /* 0x000fe2000fffe03f */
[----:B------:R-:W-:Y:S01]  /*1790*/  UMOV UR9, 0x80000020 ;  /* 0x8000002000097882 */ /* 0x000fe20000000000 */
[----:B------:R-:W-:Y:S02]  /*17a0*/  WARPGROUP.DEPBAR.LE gsb0, 0x0 ;  /* 0x00008000000079c5 */ /* 0x000fe40000010000 */
[----:B------:R-:W-:-:S07]  /*17b0*/  WARPGROUP.ARRIVE ;  /* 0x00000000000079c5 */ /* 0x000fce0000000000 */
[----:B------:R-:W-:Y:S03]  /*17c0*/  HGMMA.64x128x16.F32 R24, gdesc[UR8], R24, gsb0 ;  /* 0x01e00000081879f0 */ /* 0x000fe60008000818 */
[----:B------:R-:W-:Y:S02]  /*17d0*/  WARPGROUP.DEPBAR.LE gsb0, 0x0 ;  /* 0x00008000000079c5 */ /* 0x000fe40000010000 */
[----:B------:R-:W-:Y:S05]  /*17e0*/  @!P1 BRA `(.L_x_23) ;  /* 0x0000000400149947 */ /* 0x000fea0003800000 */
[----:B------:R-:W-:Y:S02]  /*17f0*/  UIADD3 UR6, UR39, 0x1, URZ ;  /* 0x0000000127067890 */ /* 0x000fe4000fffe03f */
[----:B------:R-:W-:Y:S02]  /*1800*/  IMAD.U32 R3, RZ, RZ, UR39 ;  /* 0x00000027ff037e24 */ /* 0x000fe4000f8e00ff */
[----:B------:R-:W-:-:S04]  /*1810*/  UISETP.NE.AND UP0, UPT, UR6, 0x9, UPT ;  /* 0x000000090600788c */ /* 0x000fc8000bf05270 */
[----:B------:R-:W-:Y:S02]  /*1820*/  USEL UR7, URZ, 0x1, UP0 ;  /* 0x000000013f077887 */ /* 0x000fe40008000000 */
[----:B------:R-:W-:Y:S02]  /*1830*/  USEL UR6, UR6, URZ, UP0 ;  /* 0x0000003f06067287 */ /* 0x000fe40008000000 */
[----:B------:R-:W-:-:S06]  /*1840*/  ULOP3.LUT UR7, UR38, UR7, URZ, 0x3c, !UPT ;  /* 0x0000000726077292 */ /* 0x000fcc000f8e3c3f */
[----:B------:R-:W-:-:S07]  /*1850*/  IMAD.U32 R7, RZ, RZ, UR7 ;  /* 0x00000007ff077e24 */ /* 0x000fce000f8e00ff */
.L_x_30:
[----:B------:R-:W-:Y:S05]  /*1860*/  @!P0 BRA `(.L_x_24) ;  /* 0x0000000000048947 */ /* 0x000fea0003800000 */
[----:B------:R-:W-:Y:S01]  /*1870*/  BPT.TRAP 0x1 ;  /* 0x000000040000795c */ /* 0x000fe20000300000 */
.L_x_24:
[----:B------:R-:W2:Y:S01]  /*1880*/  S2UR UR8, SR_CgaCtaId ;  /* 0x00000000000879c3 */ /* 0x000ea20000008800 */
[----:B------:R-:W-:Y:S01]  /*1890*/  UMOV UR7, 0x400 ;  /* 0x0000040000077882 */ /* 0x000fe20000000000 */
[----:B01----:R-:W-:Y:S01]  /*18a0*/  IMAD.U32 R5, RZ, RZ, UR6 ;  /* 0x00000006ff057e24 */ /* 0x003fe2000f8e00ff */
[----:B------:R-:W-:Y:S01]  /*18b0*/  SHF.L.U32 R4, R7, 0x1f, RZ ;  /* 0x0000001f07047819 */ /* 0x000fe200000006ff */
[----:B--2---:R-:W-:-:S06]  /*18c0*/  ULEA UR7, UR8, UR7, 0x18 ;  /* 0x0000000708077291 */ /* 0x004fcc000f8ec03f */
[----:B------:R-:W-:-:S04]  /*18d0*/  IMAD.U32 R6, RZ, RZ, UR7 ;  /* 0x00000007ff067e24 */ /* 0x000fc8000f8e00ff */
[----:B------:R-:W-:-:S04]  /*18e0*/  IMAD R5, R5, 0x8, R6 ;  /* 0x0000000805057824 */ /* 0x000fc800078e0206 */
[----:B------:R0:W1:Y:S01]  /*18f0*/  SYNCS.PHASECHK.TRANS64.TRYWAIT P1, [R5+URZ], R4 ;  /* 0x00000004050075a7 */ /* 0x000062000802017f */
[----:B------:R-:W-:Y:S05]  /*1900*/  @!P0 BRA `(.L_x_25) ;  /* 0x0000000000048947 */ /* 0x000fea0003800000 */
[----:B------:R-:W-:Y:S01]  /*1910*/  BPT.TRAP 0x1 ;  /* 0x000000040000795c */ /* 0x000fe20000300000 */
.L_x_25:
[----:B-1----:R-:W-:Y:S05]  /*1920*/  @P1 BRA `(.L_x_26) ;  /* 0x0000000000081947 */ /* 0x002fea0003800000 */
[----:B------:R-:W1:Y:S02]  /*1930*/  SYNCS.PHASECHK.TRANS64.TRYWAIT P1, [R5+URZ], R4 ;  /* 0x00000004050075a7 */ /* 0x000e64000802017f */
[----:B-1----:R-:W-:Y:S05]  /*1940*/  @!P1 BRA `(.L_x_27) ;  /* 0x000000ac000c9947 */ /* 0x002fea0003800000 */
.L_x_26:
[----:B------:R-:W-:Y:S01]  /*1950*/  ULEA UR7, UR6, UR4, 0xa ;  /* 0x0000000406077291 */ /* 0x000fe2000f8e503f */
[----:B------:R-:W-:Y:S01]  /*1960*/  WARPGROUP.ARRIVE ;  /* 0x00000000000079c5 */ /* 0x000fe20000000000 */
[----:B------:R-:W-:Y:S01]  /*1970*/  ULEA UR12, UR6, UR5, 0x9 ;  /* 0x00000005060c7291 */ /* 0x000fe2000f8e483f */
[----:B------:R-:W-:Y:S01]  /*1980*/  UMOV UR9, 0x80000020 ;  /* 0x8000002000097882 */ /* 0x000fe20000000000 */
[----:B------:R-:W-:-:S03]  /*1990*/  UMOV UR11, 0x80000020 ;  /* 0x80000020000b7882 */ /* 0x000fc60000000000 */
[----:B------:R-:W-:Y:S02]  /*19a0*/  UMOV UR8, UR7 ;  /* 0x0000000700087c82 */ /* 0x000fe40008000000 */
[----:B------:R-:W-:Y:S02]  /*19b0*/  UMOV UR10, UR12 ;  /* 0x0000000c000a7c82 */ /* 0x000fe40008000000 */
[----:B------:R-:W-:Y:S01]  /*19c0*/  HGMMA.64x128x16.F32 R88, gdesc[UR8], R88, gsb0 ;  /* 0x01e00000085879f0 */ /* 0x000fe20008000858 */
[----:B------:R-:W-:Y:S01]  /*19d0*/  UIADD3 UR8, UR7, 0x200, URZ ;  /* 0x0000020007087890 */ /* 0x000fe2000fffe03f */
[----:B------:R-:W-:Y:S01]  /*19e0*/  UMOV UR9, 0x80000020 ;  /* 0x8000002000097882 */ /* 0x000fe20000000000 */
[----:B------:R-:W-:Y:S02]  /*19f0*/  WARPGROUP.DEPBAR.LE gsb0, 0x0 ;  /* 0x00008000000079c5 */ /* 0x000fe40000010000 */
[----:B------:R-:W-:-:S07]  /*1a00*/  WARPGROUP.ARRIVE ;  /* 0x00000000000079c5 */ /* 0x000fce0000000000 */
[----:B------:R-:W-:Y:S01]  /*1a10*/  HGMMA.64x128x16.F32 R24, gdesc[UR8], R24, gsb0 ;  /* 0x01e00000081879f0 */ /* 0x000fe20008000818 */
        /* <DEDUP_REMOVED lines=14> */
[----:B------:R-:W-:Y:S01]  /*1b00*/  BPT.TRAP 0x1 ;  /* 0x000000040000795c */ /* 0x000fe20000300000 */
.L_x_28:
[----:B------:R-:W-:-:S13]  /*1b10*/  ISETP.NE.AND P1, PT, R156, RZ, PT ;  /* 0x000000ff9c00720c */ /* 0x000fda0003f25270 */
[----:B01----:R-:W-:-:S04]  /*1b20*/  @P1 IMAD R4, R3, 0x8, R6 ;  /* 0x0000000803041824 */ /* 0x003fc800078e0206 */
[----:B------:R-:W-:-:S05]  /*1b30*/  @P1 VIADD R5, R4, 0x48 ;  /* 0x0000004804051836 */ /* 0x000fca0000000000 */
[----:B------:R-:W-:-:S04]  /*1b40*/  @P1 PRMT R5, R22, 0x654, R5 ;  /* 0x0000065416051816 */ /* 0x000fc80000000005 */
[----:B------:R0:W-:Y:S01]  /*1b50*/  @P1 SYNCS.ARRIVE.TRANS64.RED.A1T0 RZ, [R5+URZ], RZ ;  /* 0x000000ff05ff19a7 */ /* 0x0001e2000810043f */
[----:B------:R-:W-:-:S13]  /*1b60*/  ISETP.GT.U32.AND P1, PT, R19, 0x1, PT ;  /* 0x000000011300780c */ /* 0x000fda0003f24070 */
[----:B0-----:R-:W-:Y:S05]  /*1b70*/  @P1 BRA `(.L_x_29) ;  /* 0x0000000000041947 */ /* 0x001fea0003800000 */
[----:B------:R-:W-:Y:S01]  /*1b80*/  BPT.TRAP 0x1 ;  /* 0x000000040000795c */ /* 0x000fe20000300000 */
.L_x_29:
[----:B------:R-:W-:Y:S01]  /*1b90*/  UIADD3 UR6, UR6, 0x1, URZ ;  /* 0x0000000106067890 */ /* 0x000fe2000fffe03f */
[C---:B------:R-:W-:Y:S01]  /*1ba0*/  ISETP.GT.AND P2, PT, R0.reuse, 0x1, PT ;  /* 0x000000010000780c */ /* 0x040fe20003f44270 */
[----:B------:R-:W-:Y:S01]  /*1bb0*/  VIADD R3, R3, 0x1 ;  /* 0x0000000103037836 */ /* 0x000fe20000000000 */
[----:B------:R-:W-:Y:S01]  /*1bc0*/  IADD3 R0, R0, -0x1, RZ ;  /* 0xffffffff00007810 */ /* 0x000fe20007ffe0ff */
[----:B------:R-:W-:-:S03]  /*1bd0*/  UISETP.NE.AND UP0, UPT, UR6, 0x9, UPT ;  /* 0x000000090600788c */ /* 0x000fc6000bf05270 */
[C---:B------:R-:W-:Y:S01]  /*1be0*/  ISETP.NE.AND P1, PT, R3.reuse, 0x9, PT ;  /* 0x000000090300780c */ /* 0x040fe20003f25270 */
[----:B------:R-:W-:Y:S02]  /*1bf0*/  USEL UR7, URZ, 0x1, UP0 ;  /* 0x000000013f077887 */ /* 0x000fe40008000000 */
[----:B------:R-:W-:Y:S01]  /*1c00*/  USEL UR6, UR6, URZ, UP0 ;  /* 0x0000003f06067287 */ /* 0x000fe20008000000 */
[----:B------:R-:W-:-:S03]  /*1c10*/  SEL R3, R3, RZ, P1 ;  /* 0x000000ff03037207 */ /* 0x000fc60000800000 */
[----:B------:R-:W-:Y:S01]  /*1c20*/  LOP3.LUT R7, R7, UR7, RZ, 0x3c, !PT ;  /* 0x0000000707077c12 */ /* 0x000fe2000f8e3cff */
[----:B------:R-:W-:Y:S07]  /*1c30*/  @P2 BRA `(.L_x_30) ;  /* 0xfffffffc00082947 */ /* 0x000fee000383ffff */
.L_x_23:
[----:B------:R-:W2:Y:S02]  /*1c40*/  LDC R0, c[0x0][0x28c] ;  /* 0x0000a300ff007b82 */ /* 0x000ea40000000800 */
[----:B--2---:R-:W-:-:S13]  /*1c50*/  ISETP.GE.AND P1, PT, R0, 0x1, PT ;  /* 0x000000010000780c */ /* 0x004fda0003f26270 */
[----:B------:R-:W-:Y:S05]  /*1c60*/  @!P1 BRA `(.L_x_31) ;  /* 0x0000000000509947 */ /* 0x000fea0003800000 */
[----:B------:R-:W-:Y:S05]  /*1c70*/  @!P0 BRA `(.L_x_32) ;  /* 0x0000000000048947 */ /* 0x000fea0003800000 */
[----:B------:R-:W-:Y:S01]  /*1c80*/  BPT.TRAP 0x1 ;  /* 0x000000040000795c */ /* 0x000fe20000300000 */
.L_x_32:
[----:B------:R-:W-:Y:S01]  /*1c90*/  ISETP.NE.AND P1, PT, R156, RZ, PT ;  /* 0x000000ff9c00720c */ /* 0x000fe20003f25270 */
[----:B------:R-:W-:Y:S01]  /*1ca0*/  BSSY B0, `(.L_x_33) ;  /* 0x000000e000007945 */ /* 0x000fe20003800000 */
[----:B------:R-:W-:-:S11]  /*1cb0*/  ISETP.GT.U32.AND P0, PT, R19, 0x1, PT ;  /* 0x000000011300780c */ /* 0x000fd60003f04070 */
[----:B------:R-:W-:Y:S05]  /*1cc0*/  @!P1 BRA `(.L_x_34) ;  /* 0x00000000002c9947 */ /* 0x000fea0003800000 */
[----:B------:R-:W-:-:S04]  /*1cd0*/  UISETP.LT.AND UP0, UPT, UR40, 0x1, UPT ;  /* 0x000000012800788c */ /* 0x000fc8000bf01270 */
[----:B------:R-:W-:-:S04]  /*1ce0*/  USEL UR6, UR40, 0x1, UP0 ;  /* 0x0000000128067887 */ /* 0x000fc80008000000 */
[----:B------:R-:W-:-:S04]  /*1cf0*/  UIADD3 UR6, UR39, UR40, -UR6 ;  /* 0x0000002827067290 */ /* 0x000fc8000fffe806 */
[----:B------:R-:W-:-:S04]  /*1d00*/  UIMAD.WIDE.U32 UR4, UR6, 0x38e38e39, URZ ;  /* 0x38e38e39060478a5 */ /* 0x000fc8000f8e003f */
[----:B------:R-:W-:-:S04]  /*1d10*/  USHF.R.U32.HI UR4, URZ, 0x1, UR5 ;  /* 0x000000013f047899 */ /* 0x000fc80008011605 */
[----:B------:R-:W-:-:S06]  /*1d20*/  UIMAD UR6, UR4, -0x9, UR6 ;  /* 0xfffffff7040678a4 */ /* 0x000fcc000f8e0206 */
[----:B------:R-:W-:-:S04]  /*1d30*/  IMAD.U32 R3, RZ, RZ, UR6 ;  /* 0x00000006ff037e24 */ /* 0x000fc8000f8e00ff */
[----:B------:R-:W-:-:S04]  /*1d40*/  IMAD R0, R3, 0x8, R6 ;  /* 0x0000000803007824 */ /* 0x000fc800078e0206 */
[----:B------:R-:W-:-:S05]  /*1d50*/  VIADD R3, R0, 0x48 ;  /* 0x0000004800037836 */ /* 0x000fca0000000000 */
[----:B------:R-:W-:-:S04]  /*1d60*/  PRMT R3, R22, 0x654, R3 ;  /* 0x0000065416037816 */ /* 0x000fc80000000003 */
[----:B------:R2:W-:Y:S03]  /*1d70*/  SYNCS.ARRIVE.TRANS64.RED.A1T0 RZ, [R3+URZ], RZ ;  /* 0x000000ff03ff79a7 */ /* 0x0005e6000810043f */
.L_x_34:
[----:B------:R-:W-:Y:S05]  /*1d80*/  BSYNC B0 ;  /* 0x0000000000007941 */ /* 0x000fea0003800000 */
.L_x_33:
[----:B------:R-:W-:Y:S05]  /*1d90*/  @P0 BRA `(.L_x_31) ;  /* 0x0000000000040947 */ /* 0x000fea0003800000 */
[----:B------:R-:W-:Y:S01]  /*1da0*/  BPT.TRAP 0x1 ;  /* 0x000000040000795c */ /* 0x000fe20000300000 */
.L_x_31:
[----:B------:R-:W3:Y:S01]  /*1db0*/  LDC R6, c[0x0][0x288] ;  /* 0x0000a200ff067b82 */ /* 0x000ee20000000800 */
[--C-:B------:R-:W-:Y:S01]  /*1dc0*/  SHF.R.U32.HI R0, RZ, 0x2, R18.reuse ;  /* 0x00000002ff007819 */ /* 0x100fe20000011612 */
[----:B------:R-:W-:Y:S01]  /*1dd0*/  UIADD3 UR39, UR40, UR39, URZ ;  /* 0x0000002728277290 */ /* 0x000fe2000fffe03f */
[----:B01----:R-:W-:Y:S01]  /*1de0*/  SHF.R.U32.HI R5, RZ, 0x7, R18 ;  /* 0x00000007ff057819 */ /* 0x003fe20000011612 */
[----:B------:R-:W-:Y:S01]  /*1df0*/  ULDC UR7, c[0x0][0x284] ;  /* 0x0000a10000077ab9 */ /* 0x000fe20000000800 */
[----:B--2---:R-:W-:Y:S01]  /*1e00*/  LOP3.LUT R3, R0, 0x7, RZ, 0xc0, !PT ;  /* 0x0000000700037812 */ /* 0x004fe200078ec0ff */
[----:B------:R-:W-:Y:S01]  /*1e10*/  UISETP.GT.U32.AND UP0, UPT, UR39, 0x8, UPT ;  /* 0x000000082700788c */ /* 0x000fe2000bf04070 */
[----:B------:R-:W-:Y:S01]  /*1e20*/  LOP3.LUT R0, R5, 0x1, RZ, 0xc0, !PT ;  /* 0x0000000105007812 */ /* 0x000fe200078ec0ff */
[----:B------:R-:W-:Y:S01]  /*1e30*/  UISETP.GE.U32.AND UP1, UPT, UR40, 0x9, UPT ;  /* 0x000000092800788c */ /* 0x000fe2000bf26070 */
[----:B------:R-:W-:Y:S01]  /*1e40*/  LOP3.LUT R4, R18, 0x60, RZ, 0xc0, !PT ;  /* 0x0000006012047812 */ /* 0x000fe200078ec0ff */
[----:B------:R-:W-:Y:S01]  /*1e50*/  UISETP.LT.U32.AND UP0, UPT, UR40, 0x9, UP0 ;  /* 0x000000092800788c */ /* 0x000fe20008701070 */
[----:B------:R-:W-:Y:S01]  /*1e60*/  SHF.R.S32.HI R15, RZ, 0x1f, R23 ;  /* 0x0000001fff0f7819 */ /* 0x000fe20000011417 */
[----:B------:R-:W-:Y:S01]  /*1e70*/  IMAD.SHL.U32 R10, R0, 0x40, RZ ;  /* 0x00000040000a7824 */ /* 0x000fe200078e00ff */
[----:B------:R-:W-:Y:S01]  /*1e80*/  SHF.R.U32.HI R8, RZ, 0x1, R4 ;  /* 0x00000001ff087819 */ /* 0x000fe20000011604 */
[----:B------:R-:W-:Y:S01]  /*1e90*/  ULDC.64 UR8, c[0x0][0x5d0] ;  /* 0x0001740000087ab9 */ /* 0x000fe20000000a00 */
[----:B------:R-:W-:Y:S01]  /*1ea0*/  LOP3.LUT R4, R18, 0x3, RZ, 0xc0, !PT ;  /* 0x0000000312047812 */ /* 0x000fe200078ec0ff */
[----:B------:R-:W-:Y:S01]  /*1eb0*/  UIMAD.WIDE.U32 UR4, UR39, 0x38e38e39, URZ ;  /* 0x38e38e39270478a5 */ /* 0x000fe2000f8e003f */
[--C-:B------:R-:W-:Y:S01]  /*1ec0*/  IADD3 R5, RZ, -R8, -R3.reuse ;  /* 0x80000008ff057210 */ /* 0x100fe20007ffe803 */
[----:B------:R-:W-:Y:S01]  /*1ed0*/  USEL UR6, URZ, 0x1, !UP0 ;  /* 0x000000013f067887 */ /* 0x000fe2000c000000 */
[----:B------:R-:W-:Y:S01]  /*1ee0*/  LOP3.LUT R165, R10, 0x40, R3, 0xe2, !PT ;  /* 0x000000400aa57812 */ /* 0x000fe200078ee203 */
[----:B------:R-:W-:Y:S01]  /*1ef0*/  IMAD.SHL.U32 R3, R153, 0x80, RZ ;  /* 0x0000008099037824 */ /* 0x000fe200078e00ff */
[----:B------:R-:W-:Y:S01]  /*1f00*/  USHF.R.U32.HI UR4, URZ, 0x1, UR5 ;  /* 0x000000013f047899 */ /* 0x000fe20008011605 */
[----:B------:R-:W-:Y:S01]  /*1f10*/  IMAD R157, R0, -0x40, R5 ;  /* 0xffffffc0009d7824 */ /* 0x000fe200078e0205 */
[----:B------:R-:W-:Y:S01]  /*1f20*/  ULOP3.LUT UR38, UR38, UR6, URZ, 0x3c, !UPT ;  /* 0x0000000626267292 */ /* 0x000fe2000f8e3c3f */
[----:B------:R-:W-:Y:S01]  /*1f30*/  IMAD.SHL.U32 R0, R152, 0x100, RZ ;  /* 0x0000010098007824 */ /* 0x000fe200078e00ff */
[----:B---3--:R-:W-:Y:S01]  /*1f40*/  ISETP.GE.AND P0, PT, R3, R6, PT ;  /* 0x000000060300720c */ /* 0x008fe20003f06270 */
[----:B------:R-:W-:Y:S01]  /*1f50*/  IMAD R10, R4, -0x2, R6 ;  /* 0xfffffffe040a7824 */ /* 0x000fe200078e0206 */
[----:B------:R-:W-:Y:S01]  /*1f60*/  UIMAD UR39, UR4, -0x9, UR39 ;  /* 0xfffffff7042778a4 */ /* 0x000fe2000f8e0227 */
[----:B------:R-:W-:Y:S01]  /*1f70*/  IMAD.SHL.U32 R6, R18, 0x2, RZ ;  /* 0x0000000212067824 */ /* 0x000fe200078e00ff */
[----:B------:R-:W-:Y:S01]  /*1f80*/  ISETP.GE.OR P0, PT, R0, UR7, P0 ;  /* 0x0000000700007c0c */ /* 0x000fe20008706670 */
[----:B------:R-:W-:Y:S01]  /*1f90*/  IMAD R4, R15, UR8, RZ ;  /* 0x000000080f047c24 */ /* 0x000fe2000f8e02ff */
[----:B------:R-:W-:Y:S01]  /*1fa0*/  @UP1 ULOP3.LUT UR38, UR38, 0x1, UR4, 0x78, !UPT ;  /* 0x0000000126261892 */ /* 0x000fe2000f8e7804 */
[----:B------:R-:W-:Y:S01]  /*1fb0*/  IMAD.WIDE R152, R152, 0x100, RZ ;  /* 0x0000010098987825 */ /* 0x000fe200078e02ff */
[----:B------:R-:W-:-:S02]  /*1fc0*/  LOP3.LUT R6, R3, 0x6, R6, 0xf8, !PT ;  /* 0x0000000603067812 */ /* 0x000fc400078ef806 */
[----:B------:R-:W-:Y:S01]  /*1fd0*/  IADD3 R157, -R0, UR7, R157 ;  /* 0x00000007009d7c10 */ /* 0x000fe2000fffe19d */
[C---:B------:R-:W-:Y:S01]  /*1fe0*/  IMAD R9, R23.reuse, UR9, R4 ;  /* 0x0000000917097c24 */ /* 0x040fe2000f8e0204 */
[----:B------:R-:W-:Y:S01]  /*1ff0*/  SHF.R.S32.HI R7, RZ, 0x1f, R6 ;  /* 0x0000001fff077819 */ /* 0x000fe20000011406 */
[----:B------:R-:W-:Y:S01]  /*2000*/  IMAD.IADD R0, R10, 0x1, -R3 ;  /* 0x000000010a007824 */ /* 0x000fe200078e0a03 */
[----:B------:R-:W-:Y:S02]  /*2010*/  LOP3.LUT R165, R152, R165, R8, 0xfe, !PT ;  /* 0x000000a598a57212 */ /* 0x000fe400078efe08 */
[----:B------:R-:W-:Y:S01]  /*2020*/  MOV R3, 0xffffffff ;  /* 0xffffffff00037802 */ /* 0x000fe20000000f00 */
[----:B------:R-:W-:-:S04]  /*2030*/  IMAD.WIDE.U32 R4, R23, UR8, R6 ;  /* 0x0000000817047c25 */ /* 0x000fc8000f8e0006 */
[----:B------:R-:W-:Y:S02]  /*2040*/  IMAD.IADD R9, R5, 0x1, R9 ;  /* 0x0000000105097824 */ /* 0x000fe400078e0209 */
[----:B------:R-:W-:Y:S01]  /*2050*/  IMAD.MOV.U32 R8, RZ, RZ, R4 ;  /* 0x000000ffff087224 */ /* 0x000fe200078e0004 */
[----:B------:R-:W-:Y:S06]  /*2060*/  @P0 BRA `(.L_x_35) ;  /* 0x0000008400700947 */ /* 0x000fec0003800000 */
[----:B------:R-:W0:Y:S01]  /*2070*/  LDC.64 R4, c[0x0][0x5c8] ;  /* 0x00017200ff047b82 */ /* 0x000e220000000a00 */
[----:B-----5:R-:W-:Y:S01]  /*2080*/  FSETP.NEU.AND P1, PT, R155, RZ, PT ;  /* 0x000000ff9b00720b */ /* 0x020fe20003f2d000 */
[----:B------:R-:W-:Y:S01]  /*2090*/  BSSY B0, `(.L_x_35) ;  /* 0x0000859000007945 */ /* 0x000fe20003800000 */
[----:B------:R-:W-:-:S04]  /*20a0*/  ISETP.GT.AND P2, PT, R157, RZ, PT ;  /* 0x000000ff9d00720c */ /* 0x000fc80003f44270 */
[----:B------:R-:W-:Y:S01]  /*20b0*/  ISETP.GT.AND P0, PT, R0, RZ, P2 ;  /* 0x000000ff0000720c */ /* 0x000fe20001704270 */
[-C--:B0-----:R-:W-:Y:S02]  /*20c0*/  IMAD R10, R153, R4.reuse, RZ ;  /* 0x00000004990a7224 */ /* 0x081fe400078e02ff */
[----:B------:R-:W-:-:S04]  /*20d0*/  IMAD.WIDE.U32 R166, R165, R4, R8 ;  /* 0x00000004a5a67225 */ /* 0x000fc800078e0008 */
[----:B------:R-:W-:-:S04]  /*20e0*/  IMAD R9, R165, R5, R10 ;  /* 0x00000005a5097224 */ /* 0x000fc800078e020a */
[----:B------:R-:W-:Y:S01]  /*20f0*/  IMAD.IADD R171, R167, 0x1, R9 ;  /* 0x00000001a7ab7824 */ /* 0x000fe200078e0209 */
[----:B------:R-:W-:Y:S06]  /*2100*/  @!P1 BRA `(.L_x_36) ;  /* 0x0000006000209947 */ /* 0x000fec0003800000 */
[----:B------:R-:W0:Y:S01]  /*2110*/  LDC.64 R10, c[0x0][0x5b8] ;  /* 0x00016e00ff0a7b82 */ /* 0x000e220000000a00 */
[----:B------:R-:W-:-:S07]  /*2120*/  ULDC.64 UR4, c[0x0][0x5c0] ;  /* 0x0001700000047ab9 */ /* 0x000fce0000000a00 */
[----:B------:R-:W1:Y:S08]  /*2130*/  LDC.64 R12, c[0x0][0x5b0] ;  /* 0x00016c00ff0c7b82 */ /* 0x000e700000000a00 */
[----:B------:R-:W2:Y:S01]  /*2140*/  LDC.64 R8, c[0x0][0x5a8] ;  /* 0x00016a00ff087b82 */ /* 0x000ea20000000a00 */
[----:B0-----:R-:W-:-:S04]  /*2150*/  IMAD R14, R15, R10, RZ ;  /* 0x0000000a0f0e7224 */ /* 0x001fc800078e02ff */
[C---:B------:R-:W-:Y:S02]  /*2160*/  IMAD R11, R23.reuse, R11, R14 ;  /* 0x0000000b170b7224 */ /* 0x040fe400078e020e */
[----:B------:R-:W-:-:S04]  /*2170*/  IMAD.WIDE.U32 R14, R23, R10, R6 ;  /* 0x0000000a170e7225 */ /* 0x000fc800078e0006 */
[----:B-1----:R-:W-:Y:S02]  /*2180*/  IMAD R20, R153, R12, RZ ;  /* 0x0000000c99147224 */ /* 0x002fe400078e02ff */
[----:B------:R-:W-:Y:S02]  /*2190*/  IMAD.IADD R21, R15, 0x1, R11 ;  /* 0x000000010f157824 */ /* 0x000fe400078e020b */
[----:B------:R-:W-:Y:S02]  /*21a0*/  IMAD R169, R165, R13, R20 ;  /* 0x0000000da5a97224 */ /* 0x000fe400078e0214 */
[----:B------:R-:W-:-:S04]  /*21b0*/  IMAD.MOV.U32 R20, RZ, RZ, R14 ;  /* 0x000000ffff147224 */ /* 0x000fc800078e000e */
[----:B------:R-:W-:-:S04]  /*21c0*/  IMAD.WIDE.U32 R158, R165, R12, R20 ;  /* 0x0000000ca59e7225 */ /* 0x000fc800078e0014 */
[----:B------:R-:W-:Y:S01]  /*21d0*/  IMAD.IADD R159, R159, 0x1, R169 ;  /* 0x000000019f9f7824 */ /* 0x000fe200078e02a9 */
[----:B--2---:R-:W-:-:S04]  /*21e0*/  LEA R160, P1, R158, R8, 0x1 ;  /* 0x000000089ea07211 */ /* 0x004fc800078208ff */
[----:B------:R-:W-:-:S05]  /*21f0*/  LEA.HI.X R161, R158, R9, R159, 0x1, P1 ;  /* 0x000000099ea17211 */ /* 0x000fca00008f0c9f */
[----:B------:R-:W2:Y:S01]  /*2200*/  @P0 LDG.E.LTC128B.U16 R167, desc[UR36][R160.64] ;  /* 0x00000024a0a70981 */ /* 0x000ea2000c1e1520 */
[----:B------:R-:W-:Y:S01]  /*2210*/  IMAD.WIDE.U32 R162, R165, R12, R6 ;  /* 0x0000000ca5a27225 */ /* 0x000fe200078e0006 */
[----:B------:R-:W-:Y:S01]  /*2220*/  ISETP.GT.AND P3, PT, R0, 0x1, P2 ;  /* 0x000000010000780c */ /* 0x000fe20001764270 */
[----:B------:R-:W-:Y:S02]  /*2230*/  BSSY B1, `(.L_x_37) ;  /* 0x0000013000017945 */ /* 0x000fe40003800000 */
[----:B------:R-:W-:Y:S02]  /*2240*/  IMAD.IADD R163, R169, 0x1, R163 ;  /* 0x00000001a9a37824 */ /* 0x000fe400078e02a3 */
[----:B------:R-:W-:-:S04]  /*2250*/  IMAD.WIDE.U32 R162, R23, R10, R162 ;  /* 0x0000000a17a27225 */ /* 0x000fc800078e00a2 */
[----:B--2---:R-:W-:-:S05]  /*2260*/  HADD2.F32 R158, -RZ, R167.H0_H0 ;  /* 0x200000a7ff9e7230 */ /* 0x004fca0000004100 */
[----:B------:R-:W-:Y:S01]  /*2270*/  FMUL R159, R158, R155 ;  /* 0x0000009b9e9f7220 */ /* 0x000fe20000400000 */
[----:B------:R-:W-:-:S03]  /*2280*/  LEA R158, P1, R166, UR4, 0x1 ;  /* 0x00000004a69e7c11 */ /* 0x000fc6000f8208ff */
[----:B------:R-:W-:Y:S01]  /*2290*/  FFMA R159, R88, R154, R159 ;  /* 0x0000009a589f7223 */ /* 0x000fe2000000009f */
[----:B------:R-:W-:-:S04]  /*22a0*/  IMAD.IADD R88, R11, 0x1, R163 ;  /* 0x000000010b587824 */ /* 0x000fc800078e02a3 */
[----:B------:R-:W-:Y:S02]  /*22b0*/  F2FP.F16.F32.PACK_AB R161, RZ, R159 ;  /* 0x0000009fffa1723e */ /* 0x000fe400000000ff */
[----:B------:R-:W-:Y:S02]  /*22c0*/  LEA.HI.X R159, R166, UR5, R171, 0x1, P1 ;  /* 0x00000005a69f7c11 */ /* 0x000fe400088f0cab */
[----:B------:R-:W-:Y:S02]  /*22d0*/  PRMT R163, R161, 0x7610, R163 ;  /* 0x00007610a1a37816 */ /* 0x000fe400000000a3 */
[----:B------:R-:W-:-:S03]  /*22e0*/  LEA R160, P1, R162, R8, 0x1 ;  /* 0x00000008a2a07211 */ /* 0x000fc600078208ff */
[----:B------:R0:W-:Y:S01]  /*22f0*/  @P0 STG.E.U16 desc[UR36][R158.64], R163 ;  /* 0x000000a39e000986 */ /* 0x0001e2000c101524 */
[--C-:B------:R-:W-:Y:S01]  /*2300*/  LEA.HI.X R161, R162, R9, R88.reuse, 0x1, P1 ;  /* 0x00000009a2a17211 */ /* 0x100fe200008f0c58 */
[C---:B------:R-:W-:Y:S01]  /*2310*/  IMAD.SHL.U32 R162, R12.reuse, 0x8, RZ ;  /* 0x000000080ca27824 */ /* 0x040fe200078e00ff */
[----:B------:R-:W-:Y:S02]  /*2320*/  PRMT R88, R167, 0x7610, R88 ;  /* 0x00007610a7587816 */ /* 0x000fe40000000058 */
[----:B0-----:R-:W-:Y:S01]  /*2330*/  SHF.L.U64.HI R163, R12, 0x3, R13 ;  /* 0x000000030ca37819 */ /* 0x001fe2000001020d */
[----:B------:R-:W-:Y:S06]  /*2340*/  @!P3 BRA `(.L_x_38) ;  /* 0x000000000004b947 */ /* 0x000fec0003800000 */
[----:B------:R0:W5:Y:S02]  /*2350*/  LDG.E.LTC128B.U16 R88, desc[UR36][R160.64+0x2] ;  /* 0x00000224a0587981 */ /* 0x000164000c1e1520 */
.L_x_38:
[----:B------:R-:W-:Y:S05]  /*2360*/  BSYNC B1 ;  /* 0x0000000000017941 */ /* 0x000fea0003800000 */
.L_x_37:
[----:B-----5:R-:W-:Y:S01]  /*2370*/  HADD2.F32 R168, -RZ, R88.H0_H0 ;  /* 0x20000058ffa87230 */ /* 0x020fe20000004100 */
[----:B------:R-:W-:Y:S01]  /*2380*/  ISETP.GT.AND P0, PT, R157, 0x8, PT ;  /* 0x000000089d00780c */ /* 0x000fe20003f04270 */
[----:B------:R-:W-:-:S04]  /*2390*/  IMAD.WIDE.U32 R166, R165, R12, R162 ;  /* 0x0000000ca5a67225 */ /* 0x000fc800078e00a2 */
[----:B------:R-:W-:Y:S01]  /*23a0*/  FMUL R168, R168, R155 ;  /* 0x0000009ba8a87220 */ /* 0x000fe20000400000 */
[----:B------:R-:W-:Y:S01]  /*23b0*/  IMAD.IADD R169, R169, 0x1, R167 ;  /* 0x00000001a9a97824 */ /* 0x000fe200078e02a7 */
[----:B------:R-:W-:Y:S02]  /*23c0*/  ISETP.GT.AND P1, PT, R0, RZ, P0 ;  /* 0x000000ff0000720c */ /* 0x000fe40000724270 */
[----:B------:R-:W-:Y:S01]  /*23d0*/  FFMA R168, R89, R154, R168 ;  /* 0x0000009a59a87223 */ /* 0x000fe200000000a8 */
[----:B------:R-:W-:-:S04]  /*23e0*/  IADD3 R89, P4, R14, R166, RZ ;  /* 0x000000a60e597210 */ /* 0x000fc80007f9e0ff */
[----:B------:R-:W-:Y:S02]  /*23f0*/  F2FP.F16.F32.PACK_AB R168, RZ, R168 ;  /* 0x000000a8ffa8723e */ /* 0x000fe400000000ff */
[----:B------:R-:W-:Y:S02]  /*2400*/  IADD3.X R172, R169, R21, RZ, P4, !PT ;  /* 0x00000015a9ac7210 */ /* 0x000fe400027fe4ff */
[C---:B------:R-:W-:Y:S02]  /*2410*/  LEA R170, P4, R89.reuse, R8, 0x1 ;  /* 0x0000000859aa7211 */ /* 0x040fe400078808ff */
[----:B------:R-:W-:Y:S02]  /*2420*/  PRMT R167, R168, 0x7610, R167 ;  /* 0x00007610a8a77816 */ /* 0x000fe400000000a7 */
[----:B------:R-:W-:Y:S02]  /*2430*/  PRMT R168, R88, 0x7610, R168 ;  /* 0x0000761058a87816 */ /* 0x000fe400000000a8 */
[----:B------:R-:W-:Y:S01]  /*2440*/  LEA.HI.X R171, R89, R9, R172, 0x1, P4 ;  /* 0x0000000959ab7211 */ /* 0x000fe200020f0cac */
[----:B------:R1:W-:Y:S04]  /*2450*/  @P3 STG.E.U16 desc[UR36][R158.64+0x2], R167 ;  /* 0x000002a79e003986 */ /* 0x0003e8000c101524 */
[----:B------:R2:W3:Y:S01]  /*2460*/  @P1 LDG.E.LTC128B.U16 R168, desc[UR36][R170.64] ;  /* 0x00000024aaa81981 */ /* 0x0004e2000c1e1520 */
[----:B------:R-:W-:Y:S01]  /*2470*/  IADD3 R166, P3, R6, R166, RZ ;  /* 0x000000a606a67210 */ /* 0x000fe20007f7e0ff */
[----:B------:R-:W-:Y:S04]  /*2480*/  BSSY B1, `(.L_x_39) ;  /* 0x0000012000017945 */ /* 0x000fe80003800000 */
[----:B-1----:R-:W-:-:S02]  /*2490*/  IMAD.X R167, R7, 0x1, R169, P3 ;  /* 0x0000000107a77824 */ /* 0x002fc400018e06a9 */
[----:B------:R-:W-:Y:S02]  /*24a0*/  IMAD.SHL.U32 R169, R4, 0x10, RZ ;  /* 0x0000001004a97824 */ /* 0x000fe400078e00ff */
[----:B------:R-:W-:-:S03]  /*24b0*/  IMAD.WIDE.U32 R166, R23, R10, R166 ;  /* 0x0000000a17a67225 */ /* 0x000fc600078e00a6 */
[----:B--2---:R-:W-:Y:S01]  /*24c0*/  IADD3 R170, P3, R169, R158, RZ ;  /* 0x0000009ea9aa7210 */ /* 0x004fe20007f7e0ff */
[----:B------:R-:W-:Y:S01]  /*24d0*/  IMAD.IADD R172, R11, 0x1, R167 ;  /* 0x000000010bac7824 */ /* 0x000fe200078e02a7 */
[----:B------:R-:W-:-:S05]  /*24e0*/  SHF.L.U64.HI R167, R4, 0x4, R5 ;  /* 0x0000000404a77819 */ /* 0x000fca0000010205 */
[----:B------:R-:W-:Y:S02]  /*24f0*/  IMAD.X R171, R167, 0x1, R159, P3 ;  /* 0x00000001a7ab7824 */ /* 0x000fe400018e069f */
[----:B---3--:R-:W-:-:S05]  /*2500*/  HADD2.F32 R88, -RZ, R168.H0_H0 ;  /* 0x200000a8ff587230 */ /* 0x008fca0000004100 */
[----:B------:R-:W-:Y:S01]  /*2510*/  FMUL R89, R88, R155 ;  /* 0x0000009b58597220 */ /* 0x000fe20000400000 */
[----:B------:R-:W-:-:S03]  /*2520*/  LEA R88, P4, R166, R8, 0x1 ;  /* 0x00000008a6587211 */ /* 0x000fc600078808ff */
[----:B------:R-:W-:Y:S01]  /*2530*/  FFMA R90, R90, R154, R89 ;  /* 0x0000009a5a5a7223 */ /* 0x000fe20000000059 */
[----:B------:R-:W-:Y:S02]  /*2540*/  LEA.HI.X R89, R166, R9, R172, 0x1, P4 ;  /* 0x00000009a6597211 */ /* 0x000fe400020f0cac */
[----:B------:R-:W-:Y:S02]  /*2550*/  ISETP.GT.AND P4, PT, R0, 0x1, P0 ;  /* 0x000000010000780c */ /* 0x000fe40000784270 */
[----:B------:R-:W-:-:S05]  /*2560*/  F2FP.F16.F32.PACK_AB R90, RZ, R90 ;  /* 0x0000005aff5a723e */ /* 0x000fca00000000ff */
[----:B------:R1:W-:Y:S06]  /*2570*/  @P1 STG.E.U16 desc[UR36][R170.64], R90 ;  /* 0x0000005aaa001986 */ /* 0x0003ec000c101524 */
[----:B------:R-:W-:Y:S05]  /*2580*/  @!P4 BRA `(.L_x_40) ;  /* 0x000000000004c947 */ /* 0x000fea0003800000 */
[----:B------:R2:W5:Y:S02]  /*2590*/  LDG.E.LTC128B.U16 R168, desc[UR36][R88.64+0x2] ;  /* 0x0000022458a87981 */ /* 0x000564000c1e1520 */
.L_x_40:
[----:B------:R-:W-:Y:S05]  /*25a0*/  BSYNC B1 ;  /* 0x0000000000017941 */ /* 0x000fea0003800000 */
.L_x_39:
[----:B-1---5:R-:W-:Y:S01]  /*25b0*/  HADD2.F32 R90, -RZ, R168.H0_H0 ;  /* 0x200000a8ff5a7230 */ /* 0x022fe20000004100 */
[----:B------:R-:W-:Y:S01]  /*25c0*/  ISETP.GT.AND P1, PT, R0, 0x8, P2 ;  /* 0x000000080000780c */ /* 0x000fe20001724270 */
[----:B------:R-:W-:Y:S03]  /*25d0*/  BSSY B1, `(.L_x_41) ;  /* 0x000000a000017945 */ /* 0x000fe60003800000 */
[----:B------:R-:W-:-:S04]  /*25e0*/  FMUL R90, R90, R155 ;  /* 0x0000009b5a5a7220 */ /* 0x000fc80000400000 */
[----:B------:R-:W-:Y:S01]  /*25f0*/  FFMA R90, R91, R154, R90 ;  /* 0x0000009a5b5a7223 */ /* 0x000fe2000000005a */
[----:B------:R-:W-:-:S04]  /*2600*/  @P4 IMAD.MOV.U32 R91, RZ, RZ, R171 ;  /* 0x000000ffff5b4224 */ /* 0x000fc800078e00ab */
[----:B------:R-:W-:-:S04]  /*2610*/  F2FP.F16.F32.PACK_AB R90, RZ, R90 ;  /* 0x0000005aff5a723e */ /* 0x000fc800000000ff */
[----:B------:R-:W-:Y:S01]  /*2620*/  PRMT R166, R90, 0x7610, R166 ;  /* 0x000076105aa67816 */ /* 0x000fe200000000a6 */
[----:B------:R-:W-:-:S05]  /*2630*/  @P4 IMAD.MOV.U32 R90, RZ, RZ, R170 ;  /* 0x000000ffff5a4224 */ /* 0x000fca00078e00aa */
[----:B------:R1:W-:Y:S01]  /*2640*/  @P4 STG.E.U16 desc[UR36][R90.64+0x2], R166 ;  /* 0x000002a65a004986 */ /* 0x0003e2000c101524 */
[----:B------:R-:W-:Y:S05]  /*2650*/  @!P1 BRA `(.L_x_42) ;  /* 0x0000000000049947 */ /* 0x000fea0003800000 */
[----:B------:R3:W5:Y:S02]  /*2660*/  LDG.E.LTC128B.U16 R168, desc[UR36][R160.64+0x10] ;  /* 0x00001024a0a87981 */ /* 0x000764000c1e1520 */
.L_x_42:
[----:B------:R-:W-:Y:S05]  /*2670*/  BSYNC B1 ;  /* 0x0000000000017941 */ /* 0x000fea0003800000 */
.L_x_41:
[----:B-1---5:R-:W-:Y:S01]  /*2680*/  HADD2.F32 R90, -RZ, R168.H0_H0 ;  /* 0x200000a8ff5a7230 */ /* 0x022fe20000004100 */
[----:B------:R-:W-:Y:S01]  /*2690*/  ISETP.GT.AND P3, PT, R0, 0x9, P2 ;  /* 0x000000090000780c */ /* 0x000fe20001764270 */
[----:B------:R-:W-:Y:S03]  /*26a0*/  BSSY B1, `(.L_x_43) ;  /* 0x000000a000017945 */ /* 0x000fe60003800000 */
[----:B------:R-:W-:Y:S01]  /*26b0*/  FMUL R91, R90, R155 ;  /* 0x0000009b5a5b7220 */ /* 0x000fe20000400000 */
[----:B------:R-:W-:-:S03]  /*26c0*/  @P1 IMAD.MOV.U32 R90, RZ, RZ, R158 ;  /* 0x000000ffff5a1224 */ /* 0x000fc600078e009e */
[----:B------:R-:W-:-:S05]  /*26d0*/  FFMA R91, R92, R154, R91 ;  /* 0x0000009a5c5b7223 */ /* 0x000fca000000005b */
[----:B------:R-:W-:-:S04]  /*26e0*/  F2FP.F16.F32.PACK_AB R91, RZ, R91 ;  /* 0x0000005bff5b723e */ /* 0x000fc800000000ff */
[----:B------:R-:W-:Y:S01]  /*26f0*/  PRMT R92, R91, 0x7610, R92 ;  /* 0x000076105b5c7816 */ /* 0x000fe2000000005c */
[----:B------:R-:W-:-:S05]  /*2700*/  @P1 IMAD.MOV.U32 R91, RZ, RZ, R159 ;  /* 0x000000ffff5b1224 */ /* 0x000fca00078e009f */
[----:B------:R1:W-:Y:S01]  /*2710*/  @P1 STG.E.U16 desc[UR36][R90.64+0x10], R92 ;  /* 0x0000105c5a001986 */ /* 0x0003e2000c101524 */
[----:B------:R-:W-:Y:S05]  /*2720*/  @!P3 BRA `(.L_x_44) ;  /* 0x000000000004b947 */ /* 0x000fea0003800000 */
[----:B------:R4:W5:Y:S02]  /*2730*/  LDG.E.LTC128B.U16 R168, desc[UR36][R160.64+0x12] ;  /* 0x00001224a0a87981 */ /* 0x000964000c1e1520 */
.L_x_44:
[----:B------:R-:W-:Y:S05]  /*2740*/  BSYNC B1 ;  /* 0x0000000000017941 */ /* 0x000fea0003800000 */
.L_x_43:
[----:B-1---5:R-:W-:Y:S01]  /*2750*/  HADD2.F32 R90, -RZ, R168.H0_H0 ;  /* 0x200000a8ff5a7230 */ /* 0x022fe20000004100 */
[----:B------:R-:W-:Y:S01]  /*2760*/  @P3 MOV R91, R159 ;  /* 0x0000009f005b3202 */ /* 0x000fe20000000f00 */
[----:B------:R-:W-:Y:S01]  /*2770*/  BSSY B1, `(.L_x_45) ;  /* 0x000000a000017945 */ /* 0x000fe20003800000 */
[----:B------:R-:W-:Y:S02]  /*2780*/  ISETP.GT.AND P1, PT, R0, 0x8, P0 ;  /* 0x000000080000780c */ /* 0x000fe40000724270 */
[----:B------:R-:W-:-:S04]  /*2790*/  FMUL R90, R90, R155 ;  /* 0x0000009b5a5a7220 */ /* 0x000fc80000400000 */
[----:B------:R-:W-:-:S05]  /*27a0*/  FFMA R90, R93, R154, R90 ;  /* 0x0000009a5d5a7223 */ /* 0x000fca000000005a */
[----:B------:R-:W-:-:S04]  /*27b0*/  F2FP.F16.F32.PACK_AB R90, RZ, R90 ;  /* 0x0000005aff5a723e */ /* 0x000fc800000000ff */
[----:B------:R-:W-:Y:S01]  /*27c0*/  PRMT R92, R90, 0x7610, R92 ;  /* 0x000076105a5c7816 */ /* 0x000fe2000000005c */
[----:B------:R-:W-:-:S05]  /*27d0*/  @P3 IMAD.MOV.U32 R90, RZ, RZ, R158 ;  /* 0x000000ffff5a3224 */ /* 0x000fca00078e009e */
[----:B------:R1:W-:Y:S01]  /*27e0*/  @P3 STG.E.U16 desc[UR36][R90.64+0x12], R92 ;  /* 0x0000125c5a003986 */ /* 0x0003e2000c101524 */
[----:B------:R-:W-:Y:S05]  /*27f0*/  @!P1 BRA `(.L_x_46) ;  /* 0x0000000000049947 */ /* 0x000fea0003800000 */
[----:B------:R0:W5:Y:S02]  /*2800*/  LDG.E.LTC128B.U16 R168, desc[UR36][R88.64+0x10] ;  /* 0x0000102458a87981 */ /* 0x000164000c1e1520 */
.L_x_46:
[----:B------:R-:W-:Y:S05]  /*2810*/  BSYNC B1 ;  /* 0x0000000000017941 */ /* 0x000fea0003800000 */
.L_x_45:
        /* <DEDUP_REMOVED lines=12> */
.L_x_48:
[----:B------:R-:W-:Y:S05]  /*28e0*/  BSYNC B1 ;  /* 0x0000000000017941 */ /* 0x000fea0003800000 */
.L_x_47:
[----:B-1---5:R-:W-:Y:S01]  /*28f0*/  HADD2.F32 R90, -RZ, R168.H0_H0 ;  /* 0x200000a8ff5a7230 */ /* 0x022fe20000004100 */
[----:B------:R-:W-:Y:S01]  /*2900*/  ISETP.GT.AND P1, PT, R0, 0x10, P2 ;  /* 0x000000100000780c */ /* 0x000fe20001724270 */
[----:B------:R-:W-:Y:S01]  /*2910*/  @P3 IMAD.MOV.U32 R91, RZ, RZ, R171 ;  /* 0x000000ffff5b3224 */ /* 0x000fe200078e00ab */
[----:B------:R-:W-:Y:S02]  /*2920*/  BSSY B1, `(.L_x_49) ;  /* 0x0000009000017945 */ /* 0x000fe40003800000 */
        /* <DEDUP_REMOVED lines=8> */
.L_x_50:
[----:B------:R-:W-:Y:S05]  /*29b0*/  BSYNC B1 ;  /* 0x0000000000017941 */ /* 0x000fea0003800000 */
.L_x_49:
        /* <DEDUP_REMOVED lines=12> */
.L_x_52:
[----:B------:R-:W-:Y:S05]  /*2a80*/  BSYNC B1 ;  /* 0x0000000000017941 */ /* 0x000fea0003800000 */
.L_x_51:
        /* <DEDUP_REMOVED lines=12> */
.L_x_54:
[----:B------:R-:W-:Y:S05]  /*2b50*/  BSYNC B1 ;  /* 0x0000000000017941 */ /* 0x000fea0003800000 */
.L_x_53:
[----:B-1---5:R-:W-:Y:S01]  /*2b60*/  HADD2.F32 R90, -RZ, R168.H0_H0 ;  /* 0x200000a8ff5a7230 */ /* 0x022fe20000004100 */
[----:B------:R-:W-:Y:S01]  /*2b70*/  ISETP.GT.AND P3, PT, R0, 0x11, P0 ;  /* 0x000000110000780c */ /* 0x000fe20000764270 */
[----:B------:R-:W-:Y:S03]  /*2b80*/  BSSY B1, `(.L_x_55) ;  /* 0x000000a000017945 */ /* 0x000fe60003800000 */
[----:B------:R-:W-:Y:S01]  /*2b90*/  FMUL R91, R90, R155 ;  /* 0x0000009b5a5b7220 */ /* 0x000fe20000400000 */
[----:B------:R-:W-:-:S03]  /*2ba0*/  @P1 IMAD.MOV.U32 R90, RZ, RZ, R170 ;  /* 0x000000ffff5a1224 */ /* 0x000fc600078e00aa */
[----:B------:R-:W-:-:S05]  /*2bb0*/  FFMA R91, R98, R154, R91 ;  /* 0x0000009a625b7223 */ /* 0x000fca000000005b */
[----:B------:R-:W-:-:S04]  /*2bc0*/  F2FP.F16.F32.PACK_AB R91, RZ, R91 ;  /* 0x0000005bff5b723e */ /* 0x000fc800000000ff */
[----:B------:R-:W-:Y:S02]  /*2bd0*/  PRMT R92, R91, 0x7610, R92 ;  /* 0x000076105b5c7816 */ /* 0x000fe4000000005c */
[----:B------:R-:W-:-:S05]  /*2be0*/  @P1 MOV R91, R171 ;  /* 0x000000ab005b1202 */ /* 0x000fca0000000f00 */
[----:B------:R1:W-:Y:S01]  /*2bf0*/  @P1 STG.E.U16 desc[UR36][R90.64+0x20], R92 ;  /* 0x0000205c5a001986 */ /* 0x0003e2000c101524 */
[----:B------:R-:W-:Y:S05]  /*2c00*/  @!P3 BRA `(.L_x_56) ;  /* 0x000000000004b947 */ /* 0x000fea0003800000 */
[----:B------:R0:W5:Y:S02]  /*2c10*/  LDG.E.LTC128B.U16 R168, desc[UR36][R88.64+0x22] ;  /* 0x0000222458a87981 */ /* 0x000164000c1e1520 */
.L_x_56:
[----:B------:R-:W-:Y:S05]  /*2c20*/  BSYNC B1 ;  /* 0x0000000000017941 */ /* 0x000fea0003800000 */
.L_x_55:
        /* <DEDUP_REMOVED lines=12> */
.L_x_58:
[----:B------:R-:W-:Y:S05]  /*2cf0*/  BSYNC B1 ;  /* 0x0000000000017941 */ /* 0x000fea0003800000 */
.L_x_57:
        /* <DEDUP_REMOVED lines=12> */
.L_x_60:
[----:B------:R-:W-:Y:S05]  /*2dc0*/  BSYNC B1 ;  /* 0x0000000000017941 */ /* 0x000fea0003800000 */
.L_x_59:
        /* <DEDUP_REMOVED lines=12> */
.L_x_62:
[----:B------:R-:W-:Y:S05]  /*2e90*/  BSYNC B1 ;  /* 0x0000000000017941 */ /* 0x000fea0003800000 */
.L_x_61:
        /* <DEDUP_REMOVED lines=12> */
.L_x_64:
[----:B------:R-:W-:Y:S05]  /*2f60*/  BSYNC B1 ;  /* 0x0000000000017941 */ /* 0x000fea0003800000 */
.L_x_63:
        /* <DEDUP_REMOVED lines=12> */
.L_x_66:
[----:B------:R-:W-:Y:S05]  /*3030*/  BSYNC B1 ;  /* 0x0000000000017941 */ /* 0x000fea0003800000 */
.L_x_65:
        /* <DEDUP_REMOVED lines=12> */
.L_x_68:
[----:B------:R-:W-:Y:S05]  /*3100*/  BSYNC B1 ;  /* 0x0000000000017941 */ /* 0x000fea0003800000 */
.L_x_67:
        /* <DEDUP_REMOVED lines=12> */
.L_x_70:
[----:B------:R-:W-:Y:S05]  /*31d0*/  BSYNC B1 ;  /* 0x0000000000017941 */ /* 0x000fea0003800000 */
.L_x_69:
        /* <DEDUP_REMOVED lines=12> */
.L_x_72:
[----:B------:R-:W-:Y:S05]  /*32a0*/  BSYNC B1 ;  /* 0x0000000000017941 */ /* 0x000fea0003800000 */
.L_x_71:
        /* <DEDUP_REMOVED lines=12> */
.L_x_74:
[----:B------:R-:W-:Y:S05]  /*3370*/  BSYNC B1 ;  /* 0x0000000000017941 */ /* 0x000fea0003800000 */
.L_x_73:
        /* <DEDUP_REMOVED lines=12> */
.L_x_76:
[----:B------:R-:W-:Y:S05]  /*3440*/  BSYNC B1 ;  /* 0x0000000000017941 */ /* 0x000fea0003800000 */
.L_x_75:
        /* <DEDUP_REMOVED lines=12> */
.L_x_78:
[----:B------:R-:W-:Y:S05]  /*3510*/  BSYNC B1 ;  /* 0x0000000000017941 */ /* 0x000fea0003800000 */
.L_x_77:
        /* <DEDUP_REMOVED lines=12> */
.L_x_80:
[----:B------:R-:W-:Y:S05]  /*35e0*/  BSYNC B1 ;  /* 0x0000000000017941 */ /* 0x000fea0003800000 */
.L_x_79:
        /* <DEDUP_REMOVED lines=12> */
.L_x_82:
[----:B------:R-:W-:Y:S05]  /*36b0*/  BSYNC B1 ;  /* 0x0000000000017941 */ /* 0x000fea0003800000 */
.L_x_81:
        /* <DEDUP_REMOVED lines=12> */
.L_x_84:
[----:B------:R-:W-:Y:S05]  /*3780*/  BSYNC B1 ;  /* 0x0000000000017941 */ /* 0x000fea0003800000 */
.L_x_83:
        /* <DEDUP_REMOVED lines=12> */
.L_x_86:
[----:B------:R-:W-:Y:S05]  /*3850*/  BSYNC B1 ;  /* 0x0000000000017941 */ /* 0x000fea0003800000 */
.L_x_85:
        /* <DEDUP_REMOVED lines=12> */
.L_x_88:
[----:B------:R-:W-:Y:S05]  /*3920*/  BSYNC B1 ;  /* 0x0000000000017941 */ /* 0x000fea0003800000 */
.L_x_87:
        /* <DEDUP_REMOVED lines=12> */
.L_x_90:
[----:B------:R-:W-:Y:S05]  /*39f0*/  BSYNC B1 ;  /* 0x0000000000017941 */ /* 0x000fea0003800000 */
.L_x_89:
        /* <DEDUP_REMOVED lines=12> */
.L_x_92:
[----:B------:R-:W-:Y:S05]  /*3ac0*/  BSYNC B1 ;  /* 0x0000000000017941 */ /* 0x000fea0003800000 */
.L_x_91:
        /* <DEDUP_REMOVED lines=12> */
.L_x_94:
[----:B------:R-:W-:Y:S05]  /*3b90*/  BSYNC B1 ;  /* 0x0000000000017941 */ /* 0x000fea0003800000 */
.L_x_93:
        /* <DEDUP_REMOVED lines=12> */
.L_x_96:
[----:B------:R-:W-:Y:S05]  /*3c60*/  BSYNC B1 ;  /* 0x0000000000017941 */ /* 0x000fea0003800000 */
.L_x_95:
        /* <DEDUP_REMOVED lines=12> */
.L_x_98:
[----:B------:R-:W-:Y:S05]  /*3d30*/  BSYNC B1 ;  /* 0x0000000000017941 */ /* 0x000fea0003800000 */
.L_x_97:
        /* <DEDUP_REMOVED lines=12> */
.L_x_100:
[----:B------:R-:W-:Y:S05]  /*3e00*/  BSYNC B1 ;  /* 0x0000000000017941 */ /* 0x000fea0003800000 */
.L_x_99:
        /* <DEDUP_REMOVED lines=12> */
.L_x_102:
[----:B------:R-:W-:Y:S05]  /*3ed0*/  BSYNC B1 ;  /* 0x0000000000017941 */ /* 0x000fea0003800000 */
.L_x_101:
        /* <DEDUP_REMOVED lines=12> */
.L_x_104:
[----:B------:R-:W-:Y:S05]  /*3fa0*/  BSYNC B1 ;  /* 0x0000000000017941 */ /* 0x000fea0003800000 */
.L_x_103:
        /* <DEDUP_REMOVED lines=12> */
.L_x_106:
[----:B------:R-:W-:Y:S05]  /*4070*/  BSYNC B1 ;  /* 0x0000000000017941 */ /* 0x000fea0003800000 */
.L_x_105:
        /* <DEDUP_REMOVED lines=12> */
.L_x_108:
[----:B------:R-:W-:Y:S05]  /*4140*/  BSYNC B1 ;  /* 0x0000000000017941 */ /* 0x000fea0003800000 */
.L_x_107:
        /* <DEDUP_REMOVED lines=12> */
.L_x_110:
[----:B------:R-:W-:Y:S05]  /*4210*/  BSYNC B1 ;  /* 0x0000000000017941 */ /* 0x000fea0003800000 */
.L_x_109:
        /* <DEDUP_REMOVED lines=12> */
.L_x_112:
[----:B------:R-:W-:Y:S05]  /*42e0*/  BSYNC B1 ;  /* 0x0000000000017941 */ /* 0x000fea0003800000 */
.L_x_111:
        /* <DEDUP_REMOVED lines=12> */
.L_x_114:
[----:B------:R-:W-:Y:S05]  /*43b0*/  BSYNC B1 ;  /* 0x0000000000017941 */ /* 0x000fea0003800000 */
.L_x_113:
        /* <DEDUP_REMOVED lines=12> */
.L_x_116:
[----:B------:R-:W-:Y:S05]  /*4480*/  BSYNC B1 ;  /* 0x0000000000017941 */ /* 0x000fea0003800000 */
.L_x_115:
        /* <DEDUP_REMOVED lines=12> */
.L_x_118:
[----:B------:R-:W-:Y:S05]  /*4550*/  BSYNC B1 ;  /* 0x0000000000017941 */ /* 0x000fea0003800000 */
.L_x_117:
        /* <DEDUP_REMOVED lines=12> */
.L_x_120:
[----:B------:R-:W-:Y:S05]  /*4620*/  BSYNC B1 ;  /* 0x0000000000017941 */ /* 0x000fea0003800000 */
.L_x_119:
        /* <DEDUP_REMOVED lines=12> */
.L_x_122:
[----:B------:R-:W-:Y:S05]  /*46f0*/  BSYNC B1 ;  /* 0x0000000000017941 */ /* 0x000fea0003800000 */
.L_x_121:
        /* <DEDUP_REMOVED lines=12> */
.L_x_124:
[----:B------:R-:W-:Y:S05]  /*47c0*/  BSYNC B1 ;  /* 0x0000000000017941 */ /* 0x000fea0003800000 */
.L_x_123:
        /* <DEDUP_REMOVED lines=12> */
.L_x_126:
[----:B------:R-:W-:Y:S05]  /*4890*/  BSYNC B1 ;  /* 0x0000000000017941 */ /* 0x000fea0003800000 */
.L_x_125:
        /* <DEDUP_REMOVED lines=12> */
.L_x_128:
[----:B------:R-:W-:Y:S05]  /*4960*/  BSYNC B1 ;  /* 0x0000000000017941 */ /* 0x000fea0003800000 */
.L_x_127:
        /* <DEDUP_REMOVED lines=12> */
.L_x_130:
[----:B------:R-:W-:Y:S05]  /*4a30*/  BSYNC B1 ;  /* 0x0000000000017941 */ /* 0x000fea0003800000 */
.L_x_129:
        /* <DEDUP_REMOVED lines=12> */
.L_x_132:
[----:B------:R-:W-:Y:S05]  /*4b00*/  BSYNC B1 ;  /* 0x0000000000017941 */ /* 0x000fea0003800000 */
.L_x_131:
        /* <DEDUP_REMOVED lines=12> */
.L_x_134:
[----:B------:R-:W-:Y:S05]  /*4bd0*/  BSYNC B1 ;  /* 0x0000000000017941 */ /* 0x000fea0003800000 */
.L_x_133:
        /* <DEDUP_REMOVED lines=12> */
.L_x_136:
[----:B------:R-:W-:Y:S05]  /*4ca0*/  BSYNC B1 ;  /* 0x0000000000017941 */ /* 0x000fea0003800000 */
.L_x_135:
        /* <DEDUP_REMOVED lines=12> */
.L_x_138:
[----:B------:R-:W-:Y:S05]  /*4d70*/  BSYNC B1 ;  /* 0x0000000000017941 */ /* 0x000fea0003800000 */
.L_x_137:
        /* <DEDUP_REMOVED lines=12> */
.L_x_140:
[----:B------:R-:W-:Y:S05]  /*4e40*/  BSYNC B1 ;  /* 0x0000000000017941 */ /* 0x000fea0003800000 */
.L_x_139:
        /* <DEDUP_REMOVED lines=12> */
.L_x_142:
[----:B------:R-:W-:Y:S05]  /*4f10*/  BSYNC B1 ;  /* 0x0000000000017941 */ /* 0x000fea0003800000 */
.L_x_141:
        /* <DEDUP_REMOVED lines=12> */
.L_x_144:
[----:B------:R-:W-:Y:S05]  /*4fe0*/  BSYNC B1 ;  /* 0x0000000000017941 */ /* 0x000fea0003800000 */
.L_x_143:
        /* <DEDUP_REMOVED lines=12> */
.L_x_146:
[----:B------:R-:W-:Y:S05]  /*50b0*/  BSYNC B1 ;  /* 0x0000000000017941 */ /* 0x000fea0003800000 */
.L_x_145:
        /* <DEDUP_REMOVED lines=12> */
.L_x_148:
[----:B------:R-:W-:Y:S05]  /*5180*/  BSYNC B1 ;  /* 0x0000000000017941 */ /* 0x000fea0003800000 */
.L_x_147:
        /* <DEDUP_REMOVED lines=12> */
.L_x_150:
[----:B------:R-:W-:Y:S05]  /*5250*/  BSYNC B1 ;  /* 0x0000000000017941 */ /* 0x000fea0003800000 */
.L_x_149:
        /* <DEDUP_REMOVED lines=12> */
.L_x_152:
[----:B------:R-:W-:Y:S05]  /*5320*/  BSYNC B1 ;  /* 0x0000000000017941 */ /* 0x000fea0003800000 */
.L_x_151:
        /* <DEDUP_REMOVED lines=12> */
.L_x_154:
[----:B------:R-:W-:Y:S05]  /*53f0*/  BSYNC B1 ;  /* 0x0000000000017941 */ /* 0x000fea0003800000 */
.L_x_153:
        /* <DEDUP_REMOVED lines=12> */
.L_x_156:
[----:B------:R-:W-:Y:S05]  /*54c0*/  BSYNC B1 ;  /* 0x0000000000017941 */ /* 0x000fea0003800000 */
.L_x_155:
        /* <DEDUP_REMOVED lines=12> */
.L_x_158:
[----:B------:R-:W-:Y:S05]  /*5590*/  BSYNC B1 ;  /* 0x0000000000017941 */ /* 0x000fea0003800000 */
.L_x_157:
[----:B-1---5:R-:W-:Y:S01]  /*55a0*/  HADD2.F32 R90, -RZ, R168.H0_H0 ;  /* 0x200000a8ff5a7230 */ /* 0x022fe20000004100 */
[----:B------:R-:W-:Y:S01]  /*55b0*/  ISETP.GT.AND P1, PT, R0, 0x79, P0 ;  /* 0x000000790000780c */ /* 0x000fe20000724270 */
[----:B------:R-:W-:Y:S01]  /*55c0*/  BSSY B1, `(.L_x_159) ;  /* 0x000000c000017945 */ /* 0x000fe20003800000 */
[----:B------:R-:W-:Y:S02]  /*55d0*/  IADD3 R165, P0, R165, 0x80, RZ ;  /* 0x00000080a5a57810 */ /* 0x000fe40007f1e0ff */
[----:B------:R-:W-:Y:S01]  /*55e0*/  FMUL R91, R90, R155 ;  /* 0x0000009b5a5b7220 */ /* 0x000fe20000400000 */
[----:B------:R-:W-:Y:S02]  /*55f0*/  @P3 IMAD.MOV.U32 R90, RZ, RZ, R170 ;  /* 0x000000ffff5a3224 */ /* 0x000fe400078e00aa */
[----:B------:R-:W-:Y:S02]  /*5600*/  IMAD.X R153, RZ, RZ, R153, P0 ;  /* 0x000000ffff997224 */ /* 0x000fe400000e0699 */
[----:B------:R-:W-:-:S05]  /*5610*/  FFMA R91, R150, R154, R91 ;  /* 0x0000009a965b7223 */ /* 0x000fca000000005b */
[----:B------:R-:W-:-:S04]  /*5620*/  F2FP.F16.F32.PACK_AB R91, RZ, R91 ;  /* 0x0000005bff5b723e */ /* 0x000fc800000000ff */
[----:B------:R-:W-:Y:S01]  /*5630*/  PRMT R92, R91, 0x7610, R92 ;  /* 0x000076105b5c7816 */ /* 0x000fe2000000005c */
[----:B------:R-:W-:-:S05]  /*5640*/  @P3 IMAD.MOV.U32 R91, RZ, RZ, R171 ;  /* 0x000000ffff5b3224 */ /* 0x000fca00078e00ab */
[----:B------:R1:W-:Y:S01]  /*5650*/  @P3 STG.E.U16 desc[UR36][R90.64+0xf0], R92 ;  /* 0x0000f05c5a003986 */ /* 0x0003e2000c101524 */
[----:B------:R-:W-:Y:S05]  /*5660*/  @!P1 BRA `(.L_x_160) ;  /* 0x0000000000049947 */ /* 0x000fea0003800000 */
[----:B------:R0:W5:Y:S02]  /*5670*/  LDG.E.LTC128B.U16 R168, desc[UR36][R88.64+0xf2] ;  /* 0x0000f22458a87981 */ /* 0x000164000c1e1520 */
.L_x_160:
[----:B------:R-:W-:Y:S05]  /*5680*/  BSYNC B1 ;  /* 0x0000000000017941 */ /* 0x000fea0003800000 */
.L_x_159:
[----:B0-2--5:R-:W-:Y:S01]  /*5690*/  HADD2.F32 R88, -RZ, R168.H0_H0 ;  /* 0x200000a8ff587230 */ /* 0x025fe20000004100 */
[----:B------:R-:W-:Y:S01]  /*56a0*/  ISETP.GT.AND P0, PT, R157, 0x80, PT ;  /* 0x000000809d00780c */ /* 0x000fe20003f04270 */
[----:B-1----:R-:W-:-:S03]  /*56b0*/  IMAD R92, R153, R12, RZ ;  /* 0x0000000c995c7224 */ /* 0x002fc600078e02ff */
[----:B------:R-:W-:Y:S01]  /*56c0*/  FMUL R90, R88, R155 ;  /* 0x0000009b585a7220 */ /* 0x000fe20000400000 */
[C---:B------:R-:W-:Y:S01]  /*56d0*/  IMAD R99, R165.reuse, R13, R92 ;  /* 0x0000000da5637224 */ /* 0x040fe200078e025c */
[----:B------:R-:W-:Y:S01]  /*56e0*/  ISETP.GT.AND P2, PT, R0, RZ, P0 ;  /* 0x000000ff0000720c */ /* 0x000fe20000744270 */
[----:B------:R-:W-:-:S04]  /*56f0*/  IMAD.WIDE.U32 R88, R165, R12, R20 ;  /* 0x0000000ca5587225 */ /* 0x000fc800078e0014 */
[----:B------:R-:W-:Y:S01]  /*5700*/  FFMA R151, R151, R154, R90 ;  /* 0x0000009a97977223 */ /* 0x000fe2000000005a */
[----:B------:R-:W-:Y:S01]  /*5710*/  IMAD.IADD R13, R89, 0x1, R99 ;  /* 0x00000001590d7824 */ /* 0x000fe200078e0263 */
[----:B------:R-:W-:-:S03]  /*5720*/  LEA R90, P3, R88, R8, 0x1 ;  /* 0x00000008585a7211 */ /* 0x000fc600078608ff */
[----:B------:R-:W-:Y:S02]  /*5730*/  F2FP.F16.F32.PACK_AB R151, RZ, R151 ;  /* 0x00000097ff97723e */ /* 0x000fe400000000ff */
[----:B------:R-:W-:-:S03]  /*5740*/  LEA.HI.X R91, R88, R9, R13, 0x1, P3 ;  /* 0x00000009585b7211 */ /* 0x000fc600018f0c0d */
[----:B------:R0:W-:Y:S04]  /*5750*/  @P1 STG.E.U16 desc[UR36][R170.64+0xf2], R151 ;  /* 0x0000f297aa001986 */ /* 0x0001e8000c101524 */
[----:B------:R-:W2:Y:S01]  /*5760*/  @P2 LDG.E.LTC128B.U16 R168, desc[UR36][R90.64] ;  /* 0x000000245aa82981 */ /* 0x000ea2000c1e1520 */
[----:B------:R-:W-:Y:S01]  /*5770*/  IMAD.WIDE.U32 R88, R165, R12, R6 ;  /* 0x0000000ca5587225 */ /* 0x000fe200078e0006 */
[----:B------:R-:W-:Y:S01]  /*5780*/  SHF.L.U64.HI R97, R4, 0x8, R5 ;  /* 0x0000000804617819 */ /* 0x000fe20000010205 */
[----:B------:R-:W-:Y:S01]  /*5790*/  BSSY B1, `(.L_x_161) ;  /* 0x0000011000017945 */ /* 0x000fe20003800000 */
[----:B------:R-:W-:Y:S01]  /*57a0*/  ISETP.GT.AND P3, PT, R0, 0x1, P0 ;  /* 0x000000010000780c */ /* 0x000fe20000764270 */
[----:B------:R-:W-:Y:S02]  /*57b0*/  IMAD.IADD R89, R99, 0x1, R89 ;  /* 0x0000000163597824 */ /* 0x000fe400078e0259 */
[----:B------:R-:W-:-:S02]  /*57c0*/  IMAD.SHL.U32 R95, R4, 0x100, RZ ;  /* 0x00000100045f7824 */ /* 0x000fc400078e00ff */
[----:B--2---:R-:W-:-:S05]  /*57d0*/  HADD2.F32 R92, -RZ, R168.H0_H0 ;  /* 0x200000a8ff5c7230 */ /* 0x004fca0000004100 */
[----:B------:R-:W-:Y:S01]  /*57e0*/  FMUL R13, R92, R155 ;  /* 0x0000009b5c0d7220 */ /* 0x000fe20000400000 */
[----:B------:R-:W-:Y:S01]  /*57f0*/  IMAD.WIDE.U32 R92, R23, R10, R88 ;  /* 0x0000000a175c7225 */ /* 0x000fe200078e0058 */
[----:B------:R-:W-:-:S03]  /*5800*/  IADD3 R88, P1, R95, R158, RZ ;  /* 0x0000009e5f587210 */ /* 0x000fc60007f3e0ff */
[----:B------:R-:W-:Y:S01]  /*5810*/  FFMA R13, R24, R154, R13 ;  /* 0x0000009a180d7223 */ /* 0x000fe2000000000d */
[----:B------:R-:W-:Y:S01]  /*5820*/  IMAD.IADD R5, R11, 0x1, R93 ;  /* 0x000000010b057824 */ /* 0x000fe200078e025d */
[----:B------:R-:W-:Y:S02]  /*5830*/  IADD3.X R89, R97, R159, RZ, P1, !PT ;  /* 0x0000009f61597210 */ /* 0x000fe40000ffe4ff */
[C---:B------:R-:W-:Y:S02]  /*5840*/  LEA R4, P4, R92.reuse, R8, 0x1 ;  /* 0x000000085c047211 */ /* 0x040fe400078808ff */
[----:B------:R-:W-:Y:S02]  /*5850*/  F2FP.F16.F32.PACK_AB R13, RZ, R13 ;  /* 0x0000000dff0d723e */ /* 0x000fe400000000ff */
[----:B------:R-:W-:-:S03]  /*5860*/  LEA.HI.X R5, R92, R9, R5, 0x1, P4 ;  /* 0x000000095c057211 */ /* 0x000fc600020f0c05 */
[----:B------:R0:W-:Y:S01]  /*5870*/  @P2 STG.E.U16 desc[UR36][R88.64], R13 ;  /* 0x0000000d58002986 */ /* 0x0001e2000c101524 */
[----:B------:R-:W-:Y:S05]  /*5880*/  @!P3 BRA `(.L_x_162) ;  /* 0x000000000004b947 */ /* 0x000fea0003800000 */
[----:B------:R1:W5:Y:S02]  /*5890*/  LDG.E.LTC128B.U16 R168, desc[UR36][R4.64+0x2] ;  /* 0x0000022404a87981 */ /* 0x000364000c1e1520 */
.L_x_162:
[----:B------:R-:W-:Y:S05]  /*58a0*/  BSYNC B1 ;  /* 0x0000000000017941 */ /* 0x000fea0003800000 */
.L_x_161:
[----:B------:R-:W-:Y:S01]  /*58b0*/  IMAD.WIDE.U32 R162, R165, R12, R162 ;  /* 0x0000000ca5a27225 */ /* 0x000fe200078e00a2 */
[----:B------:R-:W-:Y:S01]  /*58c0*/  ISETP.GT.AND P1, PT, R157, 0x88, PT ;  /* 0x000000889d00780c */ /* 0x000fe20003f24270 */
[----:B------:R-:W-:Y:S02]  /*58d0*/  BSSY B1, `(.L_x_163) ;  /* 0x0000012000017945 */ /* 0x000fe40003800000 */
[----:B-----5:R-:W-:Y:S01]  /*58e0*/  HADD2.F32 R20, -RZ, R168.H0_H0 ;  /* 0x200000a8ff147230 */ /* 0x020fe20000004100 */
[----:B------:R-:W-:Y:S01]  /*58f0*/  IADD3 R14, P2, R14, R162, RZ ;  /* 0x000000a20e0e7210 */ /* 0x000fe20007f5e0ff */
[----:B------:R-:W-:Y:S02]  /*5900*/  IMAD.IADD R99, R99, 0x1, R163 ;  /* 0x0000000163637824 */ /* 0x000fe400078e02a3 */
[----:B------:R-:W-:Y:S02]  /*5910*/  @P3 IMAD.MOV.U32 R15, RZ, RZ, R89 ;  /* 0x000000ffff0f3224 */ /* 0x000fe400078e0059 */
[----:B------:R-:W-:Y:S01]  /*5920*/  FMUL R20, R20, R155 ;  /* 0x0000009b14147220 */ /* 0x000fe20000400000 */
[----:B------:R-:W-:Y:S01]  /*5930*/  IMAD.X R21, R99, 0x1, R21, P2 ;  /* 0x0000000163157824 */ /* 0x000fe200010e0615 */
[----:B------:R-:W-:-:S02]  /*5940*/  LEA R12, P4, R14, R8, 0x1 ;  /* 0x000000080e0c7211 */ /* 0x000fc400078808ff */
[----:B------:R-:W-:Y:S01]  /*5950*/  FFMA R20, R25, R154, R20 ;  /* 0x0000009a19147223 */ /* 0x000fe20000000014 */
[----:B------:R-:W-:Y:S02]  /*5960*/  ISETP.GT.AND P2, PT, R0, RZ, P1 ;  /* 0x000000ff0000720c */ /* 0x000fe40000f44270 */
[----:B0-----:R-:W-:Y:S01]  /*5970*/  LEA.HI.X R13, R14, R9, R21, 0x1, P4 ;  /* 0x000000090e0d7211 */ /* 0x001fe200020f0c15 */
[----:B------:R-:W-:Y:S01]  /*5980*/  @P3 IMAD.MOV.U32 R14, RZ, RZ, R88 ;  /* 0x000000ffff0e3224 */ /* 0x000fe200078e0058 */
[----:B------:R-:W-:Y:S02]  /*5990*/  F2FP.F16.F32.PACK_AB R20, RZ, R20 ;  /* 0x00000014ff14723e */ /* 0x000fe400000000ff */
[----:B------:R-:W-:-:S03]  /*59a0*/  IADD3 R6, P4, R6, R162, RZ ;  /* 0x000000a206067210 */ /* 0x000fc60007f9e0ff */
[----:B------:R0:W-:Y:S02]  /*59b0*/  @P3 STG.E.U16 desc[UR36][R14.64+0x2], R20 ;  /* 0x000002140e003986 */ /* 0x0001e4000c101524 */
[----:B------:R-:W-:Y:S02]  /*59c0*/  IMAD.X R7, R7, 0x1, R99, P4 ;  /* 0x0000000107077824 */ /* 0x000fe400020e0663 */
[----:B------:R-:W-:Y:S06]  /*59d0*/  @!P2 BRA `(.L_x_164) ;  /* 0x000000000004a947 */ /* 0x000fec0003800000 */
[----:B------:R2:W5:Y:S02]  /*59e0*/  LDG.E.LTC128B.U16 R168, desc[UR36][R12.64] ;  /* 0x000000240ca87981 */ /* 0x000564000c1e1520 */
.L_x_164:
[----:B------:R-:W-:Y:S05]  /*59f0*/  BSYNC B1 ;  /* 0x0000000000017941 */ /* 0x000fea0003800000 */
.L_x_163:
[----:B0----5:R-:W-:Y:S01]  /*5a00*/  HADD2.F32 R14, -RZ, R168.H0_H0 ;  /* 0x200000a8ff0e7230 */ /* 0x021fe20000004100 */
[----:B------:R-:W-:Y:S01]  /*5a10*/  BSSY B1, `(.L_x_165) ;  /* 0x000000e000017945 */ /* 0x000fe20003800000 */
[----:B--2---:R-:W-:Y:S01]  /*5a20*/  IMAD.WIDE.U32 R12, R23, R10, R6 ;  /* 0x0000000a170c7225 */ /* 0x004fe200078e0006 */
[----:B------:R-:W-:-:S03]  /*5a30*/  IADD3 R6, P3, R88, R169, RZ ;  /* 0x000000a958067210 */ /* 0x000fc60007f7e0ff */
[----:B------:R-:W-:Y:S01]  /*5a40*/  FMUL R7, R14, R155 ;  /* 0x0000009b0e077220 */ /* 0x000fe20000400000 */
[----:B------:R-:W-:Y:S01]  /*5a50*/  IMAD.IADD R11, R11, 0x1, R13 ;  /* 0x000000010b0b7824 */ /* 0x000fe200078e020d */
[----:B------:R-:W-:Y:S02]  /*5a60*/  LEA R8, P4, R12, R8, 0x1 ;  /* 0x000000080c087211 */ /* 0x000fe400078808ff */
[----:B------:R-:W-:Y:S02]  /*5a70*/  FFMA R7, R26, R154, R7 ;  /* 0x0000009a1a077223 */ /* 0x000fe40000000007 */
[----:B------:R-:W-:Y:S02]  /*5a80*/  LEA.HI.X R9, R12, R9, R11, 0x1, P4 ;  /* 0x000000090c097211 */ /* 0x000fe400020f0c0b */
[----:B------:R-:W-:Y:S02]  /*5a90*/  ISETP.GT.AND P4, PT, R0, 0x1, P1 ;  /* 0x000000010000780c */ /* 0x000fe40000f84270 */
[----:B------:R-:W-:Y:S01]  /*5aa0*/  F2FP.F16.F32.PACK_AB R10, RZ, R7 ;  /* 0x00000007ff0a723e */ /* 0x000fe200000000ff */
[----:B------:R-:W-:-:S05]  /*5ab0*/  IMAD.X R7, R89, 0x1, R167, P3 ;  /* 0x0000000159077824 */ /* 0x000fca00018e06a7 */
[----:B------:R0:W-:Y:S05]  /*5ac0*/  @P2 STG.E.U16 desc[UR36][R6.64], R10 ;  /* 0x0000000a06002986 */ /* 0x0001ea000c101524 */
[----:B------:R-:W-:Y:S05]  /*5ad0*/  @!P4 BRA `(.L_x_166) ;  /* 0x000000000004c947 */ /* 0x000fea0003800000 */
[----:B------:R2:W5:Y:S02]  /*5ae0*/  LDG.E.LTC128B.U16 R168, desc[UR36][R8.64+0x2] ;  /* 0x0000022408a87981 */ /* 0x000564000c1e1520 */
.L_x_166:
[----:B------:R-:W-:Y:S05]  /*5af0*/  BSYNC B1 ;  /* 0x0000000000017941 */ /* 0x000fea0003800000 */
.L_x_165:
[----:B0----5:R-:W-:Y:S01]  /*5b00*/  HADD2.F32 R10, -RZ, R168.H0_H0 ;  /* 0x200000a8ff0a7230 */ /* 0x021fe20000004100 */
[----:B------:R-:W-:Y:S01]  /*5b10*/  ISETP.GT.AND P2, PT, R0, 0x8, P0 ;  /* 0x000000080000780c */ /* 0x000fe20000744270 */
[----:B------:R-:W-:Y:S03]  /*5b20*/  BSSY B1, `(.L_x_167) ;  /* 0x0000007000017945 */ /* 0x000fe60003800000 */
[----:B------:R-:W-:-:S04]  /*5b30*/  FMUL R10, R10, R155 ;  /* 0x0000009b0a0a7220 */ /* 0x000fc80000400000 */
[----:B------:R-:W-:-:S05]  /*5b40*/  FFMA R10, R27, R154, R10 ;  /* 0x0000009a1b0a7223 */ /* 0x000fca000000000a */
[----:B------:R-:W-:-:S05]  /*5b50*/  F2FP.F16.F32.PACK_AB R10, RZ, R10 ;  /* 0x0000000aff0a723e */ /* 0x000fca00000000ff */
[----:B------:R0:W-:Y:S01]  /*5b60*/  @P4 STG.E.U16 desc[UR36][R6.64+0x2], R10 ;  /* 0x0000020a06004986 */ /* 0x0001e2000c101524 */
[----:B------:R-:W-:Y:S05]  /*5b70*/  @!P2 BRA `(.L_x_168) ;  /* 0x000000000004a947 */ /* 0x000fea0003800000 */
[----:B------:R0:W5:Y:S02]  /*5b80*/  LDG.E.LTC128B.U16 R168, desc[UR36][R4.64+0x10] ;  /* 0x0000102404a87981 */ /* 0x000164000c1e1520 */
.L_x_168:
[----:B------:R-:W-:Y:S05]  /*5b90*/  BSYNC B1 ;  /* 0x0000000000017941 */ /* 0x000fea0003800000 */
.L_x_167:
[----:B0----5:R-:W-:Y:S01]  /*5ba0*/  HADD2.F32 R6, -RZ, R168.H0_H0 ;  /* 0x200000a8ff067230 */ /* 0x021fe20000004100 */
[----:B------:R-:W-:Y:S01]  /*5bb0*/  ISETP.GT.AND P4, PT, R0, 0x9, P0 ;  /* 0x000000090000780c */ /* 0x000fe20000784270 */
[----:B------:R-:W-:Y:S03]  /*5bc0*/  BSSY B1, `(.L_x_169) ;  /* 0x000000a000017945 */ /* 0x000fe60003800000 */
[----:B------:R-:W-:Y:S01]  /*5bd0*/  FMUL R7, R6, R155 ;  /* 0x0000009b06077220 */ /* 0x000fe20000400000 */
[----:B------:R-:W-:-:S03]  /*5be0*/  IMAD.MOV.U32 R6, RZ, RZ, R88 ;  /* 0x000000ffff067224 */ /* 0x000fc600078e0058 */
[----:B------:R-:W-:-:S05]  /*5bf0*/  FFMA R7, R28, R154, R7 ;  /* 0x0000009a1c077223 */ /* 0x000fca0000000007 */
[----:B------:R-:W-:-:S04]  /*5c00*/  F2FP.F16.F32.PACK_AB R7, RZ, R7 ;  /* 0x00000007ff07723e */ /* 0x000fc800000000ff */
[----:B------:R-:W-:Y:S01]  /*5c10*/  PRMT R10, R7, 0x7610, R10 ;  /* 0x00007610070a7816 */ /* 0x000fe2000000000a */
[----:B------:R-:W-:-:S05]  /*5c20*/  IMAD.MOV.U32 R7, RZ, RZ, R89 ;  /* 0x000000ffff077224 */ /* 0x000fca00078e0059 */
[----:B------:R0:W-:Y:S01]  /*5c30*/  @P2 STG.E.U16 desc[UR36][R6.64+0x10], R10 ;  /* 0x0000100a06002986 */ /* 0x0001e2000c101524 */
[----:B------:R-:W-:Y:S05]  /*5c40*/  @!P4 BRA `(.L_x_170) ;  /* 0x000000000004c947 */ /* 0x000fea0003800000 */
[----:B------:R0:W5:Y:S02]  /*5c50*/  LDG.E.LTC128B.U16 R168, desc[UR36][R4.64+0x12] ;  /* 0x0000122404a87981 */ /* 0x000164000c1e1520 */
.L_x_170:
[----:B------:R-:W-:Y:S05]  /*5c60*/  BSYNC B1 ;  /* 0x0000000000017941 */ /* 0x000fea0003800000 */
.L_x_169:
        /* <DEDUP_REMOVED lines=9> */
.L_x_172:
[----:B------:R-:W-:Y:S05]  /*5d00*/  BSYNC B1 ;  /* 0x0000000000017941 */ /* 0x000fea0003800000 */
.L_x_171:
[----:B0----5:R-:W-:Y:S01]  /*5d10*/  HADD2.F32 R10, -RZ, R168.H0_H0 ;  /* 0x200000a8ff0a7230 */ /* 0x021fe20000004100 */
[----:B------:R-:W-:Y:S01]  /*5d20*/  ISETP.GT.AND P2, PT, R0, 0x9, P1 ;  /* 0x000000090000780c */ /* 0x000fe20000f44270 */
[----:B------:R-:W-:Y:S03]  /*5d30*/  BSSY B1, `(.L_x_173) ;  /* 0x0000009000017945 */ /* 0x000fe60003800000 */
[----:B------:R-:W-:Y:S01]  /*5d40*/  FMUL R11, R10, R155 ;  /* 0x0000009b0a0b7220 */ /* 0x000fe20000400000 */
[----:B------:R-:W-:-:S03]  /*5d50*/  IADD3 R10, P4, R169, R88, RZ ;  /* 0x00000058a90a7210 */ /* 0x000fc60007f9e0ff */
[----:B------:R-:W-:-:S05]  /*5d60*/  FFMA R11, R30, R154, R11 ;  /* 0x0000009a1e0b7223 */ /* 0x000fca000000000b */
[----:B------:R-:W-:Y:S02]  /*5d70*/  F2FP.F16.F32.PACK_AB R12, RZ, R11 ;  /* 0x0000000bff0c723e */ /* 0x000fe400000000ff */
[----:B------:R-:W-:-:S05]  /*5d80*/  IADD3.X R11, R167, R89, RZ, P4, !PT ;  /* 0x00000059a70b7210 */ /* 0x000fca00027fe4ff */
[----:B------:R0:W-:Y:S01]  /*5d90*/  @P3 STG.E.U16 desc[UR36][R10.64+0x10], R12 ;  /* 0x0000100c0a003986 */ /* 0x0001e2000c101524 */
[----:B------:R-:W-:Y:S05]  /*5da0*/  @!P2 BRA `(.L_x_174) ;  /* 0x000000000004a947 */ /* 0x000fea0003800000 */
[----:B------:R0:W5:Y:S02]  /*5db0*/  LDG.E.LTC128B.U16 R168, desc[UR36][R8.64+0x12] ;  /* 0x0000122408a87981 */ /* 0x000164000c1e1520 */
.L_x_174:
[----:B------:R-:W-:Y:S05]  /*5dc0*/  BSYNC B1 ;  /* 0x0000000000017941 */ /* 0x000fea0003800000 */
.L_x_173:
[----:B0----5:R-:W-:Y:S01]  /*5dd0*/  HADD2.F32 R10, -RZ, R168.H0_H0 ;  /* 0x200000a8ff0a7230 */ /* 0x021fe20000004100 */
[----:B------:R-:W-:Y:S04]  /*5de0*/  BSSY B1, `(.L_x_175) ;  /* 0x000000a000017945 */ /* 0x000fe80003800000 */
[----:B------:R-:W-:Y:S01]  /*5df0*/  FMUL R12, R10, R155 ;  /* 0x0000009b0a0c7220 */ /* 0x000fe20000400000 */
[----:B------:R-:W-:-:S03]  /*5e00*/  IADD3 R10, P3, P4, R169, R158, R95 ;  /* 0x0000009ea90a7210 */ /* 0x000fc60007c7e05f */
[----:B------:R-:W-:Y:S01]  /*5e10*/  FFMA R12, R31, R154, R12 ;  /* 0x0000009a1f0c7223 */ /* 0x000fe2000000000c */
[----:B------:R-:W-:Y:S02]  /*5e20*/  IADD3.X R11, R167, R159, R97, P3, P4 ;  /* 0x0000009fa70b7210 */ /* 0x000fe40001fe8461 */
[----:B------:R-:W-:Y:S02]  /*5e30*/  ISETP.GT.AND P3, PT, R0, 0x10, P0 ;  /* 0x000000100000780c */ /* 0x000fe40000764270 */
[----:B------:R-:W-:-:S05]  /*5e40*/  F2FP.F16.F32.PACK_AB R12, RZ, R12 ;  /* 0x0000000cff0c723e */ /* 0x000fca00000000ff */
[----:B------:R0:W-:Y:S06]  /*5e50*/  @P2 STG.E.U16 desc[UR36][R10.64+0x12], R12 ;  /* 0x0000120c0a002986 */ /* 0x0001ec000c101524 */
[----:B------:R-:W-:Y:S05]  /*5e60*/  @!P3 BRA `(.L_x_176) ;  /* 0x000000000004b947 */ /* 0x000fea0003800000 */
[----:B------:R0:W5:Y:S02]  /*5e70*/  LDG.E.LTC128B.U16 R168, desc[UR36][R4.64+0x20] ;  /* 0x0000202404a87981 */ /* 0x000164000c1e1520 */
.L_x_176:
[----:B------:R-:W-:Y:S05]  /*5e80*/  BSYNC B1 ;  /* 0x0000000000017941 */ /* 0x000fea0003800000 */
.L_x_175:
        /* <DEDUP_REMOVED lines=9> */
.L_x_178:
[----:B------:R-:W-:Y:S05]  /*5f20*/  BSYNC B1 ;  /* 0x0000000000017941 */ /* 0x000fea0003800000 */
.L_x_177:
[----:B-----5:R-:W-:Y:S01]  /*5f30*/  HADD2.F32 R12, -RZ, R168.H0_H0 ;  /* 0x200000a8ff0c7230 */ /* 0x020fe20000004100 */
        /* <DEDUP_REMOVED lines=8> */
.L_x_180:
[----:B------:R-:W-:Y:S05]  /*5fc0*/  BSYNC B1 ;  /* 0x0000000000017941 */ /* 0x000fea0003800000 */
.L_x_179:
        /* <DEDUP_REMOVED lines=9> */
.L_x_182:
[----:B------:R-:W-:Y:S05]  /*6060*/  BSYNC B1 ;  /* 0x0000000000017941 */ /* 0x000fea0003800000 */
.L_x_181:
        /* <DEDUP_REMOVED lines=9> */
.L_x_184:
[----:B------:R-:W-:Y:S05]  /*6100*/  BSYNC B1 ;  /* 0x0000000000017941 */ /* 0x000fea0003800000 */
.L_x_183:
        /* <DEDUP_REMOVED lines=9> */
.L_x_186:
[----:B------:R-:W-:Y:S05]  /*61a0*/  BSYNC B1 ;  /* 0x0000000000017941 */ /* 0x000fea0003800000 */
.L_x_185:
        /* <DEDUP_REMOVED lines=9> */
.L_x_188:
[----:B------:R-:W-:Y:S05]  /*6240*/  BSYNC B1 ;  /* 0x0000000000017941 */ /* 0x000fea0003800000 */
.L_x_187:
        /* <DEDUP_REMOVED lines=9> */
.L_x_190:
[----:B------:R-:W-:Y:S05]  /*62e0*/  BSYNC B1 ;  /* 0x0000000000017941 */ /* 0x000fea0003800000 */
.L_x_189:
        /* <DEDUP_REMOVED lines=9> */
.L_x_192:
[----:B------:R-:W-:Y:S05]  /*6380*/  BSYNC B1 ;  /* 0x0000000000017941 */ /* 0x000fea0003800000 */
.L_x_191:
        /* <DEDUP_REMOVED lines=9> */
.L_x_194:
[----:B------:R-:W-:Y:S05]  /*6420*/  BSYNC B1 ;  /* 0x0000000000017941 */ /* 0x000fea0003800000 */
.L_x_193:
        /* <DEDUP_REMOVED lines=9> */
.L_x_196:
[----:B------:R-:W-:Y:S05]  /*64c0*/  BSYNC B1 ;  /* 0x0000000000017941 */ /* 0x000fea0003800000 */
.L_x_195:
        /* <DEDUP_REMOVED lines=9> */
.L_x_198:
[----:B------:R-:W-:Y:S05]  /*6560*/  BSYNC B1 ;  /* 0x0000000000017941 */ /* 0x000fea0003800000 */
.L_x_197:
        /* <DEDUP_REMOVED lines=9> */
.L_x_200:
[----:B------:R-:W-:Y:S05]  /*6600*/  BSYNC B1 ;  /* 0x0000000000017941 */ /* 0x000fea0003800000 */
.L_x_199:
        /* <DEDUP_REMOVED lines=9> */
.L_x_202:
[----:B------:R-:W-:Y:S05]  /*66a0*/  BSYNC B1 ;  /* 0x0000000000017941 */ /* 0x000fea0003800000 */
.L_x_201:
        /* <DEDUP_REMOVED lines=9> */
.L_x_204:
[----:B------:R-:W-:Y:S05]  /*6740*/  BSYNC B1 ;  /* 0x0000000000017941 */ /* 0x000fea0003800000 */
.L_x_203:
        /* <DEDUP_REMOVED lines=9> */
.L_x_206:
[----:B------:R-:W-:Y:S05]  /*67e0*/  BSYNC B1 ;  /* 0x0000000000017941 */ /* 0x000fea0003800000 */
.L_x_205:
        /* <DEDUP_REMOVED lines=9> */
.L_x_208:
[----:B------:R-:W-:Y:S05]  /*6880*/  BSYNC B1 ;  /* 0x0000000000017941 */ /* 0x000fea0003800000 */
.L_x_207:
        /* <DEDUP_REMOVED lines=9> */
.L_x_210:
[----:B------:R-:W-:Y:S05]  /*6920*/  BSYNC B1 ;  /* 0x0000000000017941 */ /* 0x000fea0003800000 */
.L_x_209:
        /* <DEDUP_REMOVED lines=9> */
.L_x_212:
[----:B------:R-:W-:Y:S05]  /*69c0*/  BSYNC B1 ;  /* 0x0000000000017941 */ /* 0x000fea0003800000 */
.L_x_211:
        /* <DEDUP_REMOVED lines=9> */
.L_x_214:
[----:B------:R-:W-:Y:S05]  /*6a60*/  BSYNC B1 ;  /* 0x0000000000017941 */ /* 0x000fea0003800000 */
.L_x_213:
        /* <DEDUP_REMOVED lines=9> */
.L_x_216:
[----:B------:R-:W-:Y:S05]  /*6b00*/  BSYNC B1 ;  /* 0x0000000000017941 */ /* 0x000fea0003800000 */
.L_x_215:
        /* <DEDUP_REMOVED lines=9> */
.L_x_218:
[----:B------:R-:W-:Y:S05]  /*6ba0*/  BSYNC B1 ;  /* 0x0000000000017941 */ /* 0x000fea0003800000 */
.L_x_217:
        /* <DEDUP_REMOVED lines=9> */
.L_x_220:
[----:B------:R-:W-:Y:S05]  /*6c40*/  BSYNC B1 ;  /* 0x0000000000017941 */ /* 0x000fea0003800000 */
.L_x_219:
        /* <DEDUP_REMOVED lines=9> */
.L_x_222:
[----:B------:R-:W-:Y:S05]  /*6ce0*/  BSYNC B1 ;  /* 0x0000000000017941 */ /* 0x000fea0003800000 */
.L_x_221:
        /* <DEDUP_REMOVED lines=9> */
.L_x_224:
[----:B------:R-:W-:Y:S05]  /*6d80*/  BSYNC B1 ;  /* 0x0000000000017941 */ /* 0x000fea0003800000 */
.L_x_223:
        /* <DEDUP_REMOVED lines=9> */
.L_x_226:
[----:B------:R-:W-:Y:S05]  /*6e20*/  BSYNC B1 ;  /* 0x0000000000017941 */ /* 0x000fea0003800000 */
.L_x_225:
        /* <DEDUP_REMOVED lines=9> */
.L_x_228:
[----:B------:R-:W-:Y:S05]  /*6ec0*/  BSYNC B1 ;  /* 0x0000000000017941 */ /* 0x000fea0003800000 */
.L_x_227:
        /* <DEDUP_REMOVED lines=9> */
.L_x_230:
[----:B------:R-:W-:Y:S05]  /*6f60*/  BSYNC B1 ;  /* 0x0000000000017941 */ /* 0x000fea0003800000 */
.L_x_229:
        /* <DEDUP_REMOVED lines=9> */
.L_x_232:
[----:B------:R-:W-:Y:S05]  /*7000*/  BSYNC B1 ;  /* 0x0000000000017941 */ /* 0x000fea0003800000 */
.L_x_231:
        /* <DEDUP_REMOVED lines=9> */
.L_x_234:
[----:B------:R-:W-:Y:S05]  /*70a0*/  BSYNC B1 ;  /* 0x0000000000017941 */ /* 0x000fea0003800000 */
.L_x_233:
        /* <DEDUP_REMOVED lines=9> */
.L_x_236:
[----:B------:R-:W-:Y:S05]  /*7140*/  BSYNC B1 ;  /* 0x0000000000017941 */ /* 0x000fea0003800000 */
.L_x_235:
        /* <DEDUP_REMOVED lines=9> */
.L_x_238:
[----:B------:R-:W-:Y:S05]  /*71e0*/  BSYNC B1 ;  /* 0x0000000000017941 */ /* 0x000fea0003800000 */
.L_x_237:
        /* <DEDUP_REMOVED lines=9> */
.L_x_240:
[----:B------:R-:W-:Y:S05]  /*7280*/  BSYNC B1 ;  /* 0x0000000000017941 */ /* 0x000fea0003800000 */
.L_x_239:
        /* <DEDUP_REMOVED lines=9> */
.L_x_242:
[----:B------:R-:W-:Y:S05]  /*7320*/  BSYNC B1 ;  /* 0x0000000000017941 */ /* 0x000fea0003800000 */
.L_x_241:
        /* <DEDUP_REMOVED lines=9> */
.L_x_244:
[----:B------:R-:W-:Y:S05]  /*73c0*/  BSYNC B1 ;  /* 0x0000000000017941 */ /* 0x000fea0003800000 */
.L_x_243:
        /* <DEDUP_REMOVED lines=9> */
.L_x_246:
[----:B------:R-:W-:Y:S05]  /*7460*/  BSYNC B1 ;  /* 0x0000000000017941 */ /* 0x000fea0003800000 */
.L_x_245:
        /* <DEDUP_REMOVED lines=9> */
.L_x_248:
[----:B------:R-:W-:Y:S05]  /*7500*/  BSYNC B1 ;  /* 0x0000000000017941 */ /* 0x000fea0003800000 */
.L_x_247:
        /* <DEDUP_REMOVED lines=9> */
.L_x_250:
[----:B------:R-:W-:Y:S05]  /*75a0*/  BSYNC B1 ;  /* 0x0000000000017941 */ /* 0x000fea0003800000 */
.L_x_249:
        /* <DEDUP_REMOVED lines=9> */
.L_x_252:
[----:B------:R-:W-:Y:S05]  /*7640*/  BSYNC B1 ;  /* 0x0000000000017941 */ /* 0x000fea0003800000 */
.L_x_251:
        /* <DEDUP_REMOVED lines=9> */
.L_x_254:
[----:B------:R-:W-:Y:S05]  /*76e0*/  BSYNC B1 ;  /* 0x0000000000017941 */ /* 0x000fea0003800000 */
.L_x_253:
        /* <DEDUP_REMOVED lines=9> */
.L_x_256:
[----:B------:R-:W-:Y:S05]  /*7780*/  BSYNC B1 ;  /* 0x0000000000017941 */ /* 0x000fea0003800000 */
.L_x_255:
        /* <DEDUP_REMOVED lines=9> */
.L_x_258:
[----:B------:R-:W-:Y:S05]  /*7820*/  BSYNC B1 ;  /* 0x0000000000017941 */ /* 0x000fea0003800000 */
.L_x_257:
        /* <DEDUP_REMOVED lines=9> */
.L_x_260:
[----:B------:R-:W-:Y:S05]  /*78c0*/  BSYNC B1 ;  /* 0x0000000000017941 */ /* 0x000fea0003800000 */
.L_x_259:
        /* <DEDUP_REMOVED lines=9> */
.L_x_262:
[----:B------:R-:W-:Y:S05]  /*7960*/  BSYNC B1 ;  /* 0x0000000000017941 */ /* 0x000fea0003800000 */
.L_x_261:
        /* <DEDUP_REMOVED lines=9> */
.L_x_264:
[----:B------:R-:W-:Y:S05]  /*7a00*/  BSYNC B1 ;  /* 0x0000000000017941 */ /* 0x000fea0003800000 */
.L_x_263:
        /* <DEDUP_REMOVED lines=9> */
.L_x_266:
[----:B------:R-:W-:Y:S05]  /*7aa0*/  BSYNC B1 ;  /* 0x0000000000017941 */ /* 0x000fea0003800000 */
.L_x_265:
        /* <DEDUP_REMOVED lines=9> */
.L_x_268:
[----:B------:R-:W-:Y:S05]  /*7b40*/  BSYNC B1 ;  /* 0x0000000000017941 */ /* 0x000fea0003800000 */
.L_x_267:
        /* <DEDUP_REMOVED lines=9> */
.L_x_270:
[----:B------:R-:W-:Y:S05]  /*7be0*/  BSYNC B1 ;  /* 0x0000000000017941 */ /* 0x000fea0003800000 */
.L_x_269:
        /* <DEDUP_REMOVED lines=9> */
.L_x_272:
[----:B------:R-:W-:Y:S05]  /*7c80*/  BSYNC B1 ;  /* 0x0000000000017941 */ /* 0x000fea0003800000 */
.L_x_271:
        /* <DEDUP_REMOVED lines=9> */
.L_x_274:
[----:B------:R-:W-:Y:S05]  /*7d20*/  BSYNC B1 ;  /* 0x0000000000017941 */ /* 0x000fea0003800000 */
.L_x_273:
        /* <DEDUP_REMOVED lines=9> */
.L_x_276:
[----:B------:R-:W-:Y:S05]  /*7dc0*/  BSYNC B1 ;  /* 0x0000000000017941 */ /* 0x000fea0003800000 */
.L_x_275:
        /* <DEDUP_REMOVED lines=9> */
.L_x_278:
[----:B------:R-:W-:Y:S05]  /*7e60*/  BSYNC B1 ;  /* 0x0000000000017941 */ /* 0x000fea0003800000 */
.L_x_277:
        /* <DEDUP_REMOVED lines=9> */
.L_x_280:
[----:B------:R-:W-:Y:S05]  /*7f00*/  BSYNC B1 ;  /* 0x0000000000017941 */ /* 0x000fea0003800000 */
.L_x_279:
        /* <DEDUP_REMOVED lines=9> */
.L_x_282:
[----:B------:R-:W-:Y:S05]  /*7fa0*/  BSYNC B1 ;  /* 0x0000000000017941 */ /* 0x000fea0003800000 */
.L_x_281:
[----:B01---5:R-:W-:Y:S01]  /*7fb0*/  HADD2.F32 R4, -RZ, R168.H0_H0 ;  /* 0x200000a8ff047230 */ /* 0x023fe20000004100 */
        /* <DEDUP_REMOVED lines=8> */
.L_x_284:
[----:B------:R-:W-:Y:S05]  /*8040*/  BSYNC B1 ;  /* 0x0000000000017941 */ /* 0x000fea0003800000 */
.L_x_283:
[----:B0----5:R-:W-:Y:S01]  /*8050*/  HADD2.F32 R4, -RZ, R168.H0_H0 ;  /* 0x200000a8ff047230 */ /* 0x021fe20000004100 */
        /* <DEDUP_REMOVED lines=11> */
.L_x_286:
[----:B------:R-:W-:Y:S05]  /*8110*/  BSYNC B1 ;  /* 0x0000000000017941 */ /* 0x000fea0003800000 */
.L_x_285:
[----:B------:R-:W-:Y:S05]  /*8120*/  @!P1 BRA `(.L_x_287) ;  /* 0x00000024003c9947 */ /* 0x000fea0003800000 */
[----:B-----5:R-:W-:-:S05]  /*8130*/  HADD2.F32 R168, -RZ, R168.H0_H0 ;  /* 0x200000a8ffa87230 */ /* 0x020fca0000004100 */
[----:B------:R-:W-:-:S04]  /*8140*/  FMUL R168, R168, R155 ;  /* 0x0000009ba8a87220 */ /* 0x000fc80000400000 */
[----:B------:R-:W-:-:S05]  /*8150*/  FFMA R168, R87, R154, R168 ;  /* 0x0000009a57a87223 */ /* 0x000fca00000000a8 */
[----:B------:R-:W-:-:S05]  /*8160*/  F2FP.F16.F32.PACK_AB R168, RZ, R168 ;  /* 0x000000a8ffa8723e */ /* 0x000fca00000000ff */
[----:B------:R0:W-:Y:S01]  /*8170*/  STG.E.U16 desc[UR36][R10.64+0xf2], R168 ;  /* 0x0000f2a80a007986 */ /* 0x0001e2000c101524 */
[----:B------:R-:W-:Y:S05]  /*8180*/  BRA `(.L_x_287) ;  /* 0x0000002400247947 */ /* 0x000fea0003800000 */
.L_x_36:
[----:B------:R-:W-:Y:S01]  /*8190*/  ULDC.64 UR4, c[0x0][0x5c0] ;  /* 0x0001700000047ab9 */ /* 0x000fe20000000a00 */
[----:B------:R-:W-:Y:S01]  /*81a0*/  ISETP.GT.AND P4, PT, R0, 0x1, P2 ;  /* 0x000000010000780c */ /* 0x000fe20001784270 */
[-C--:B------:R-:W-:Y:S01]  /*81b0*/  FMUL R88, R88, R154.reuse ;  /* 0x0000009a58587220 */ /* 0x080fe20000400000 */
[----:B------:R-:W-:Y:S01]  /*81c0*/  LEA R6, P1, R166, UR4, 0x1 ;  /* 0x00000004a6067c11 */ /* 0x000fe2000f8208ff */
[-C--:B------:R-:W-:Y:S01]  /*81d0*/  FMUL R89, R89, R154.reuse ;  /* 0x0000009a59597220 */ /* 0x080fe20000400000 */
[----:B------:R-:W-:Y:S02]  /*81e0*/  IMAD.SHL.U32 R11, R4, 0x10, RZ ;  /* 0x00000010040b7824 */ /* 0x000fe400078e00ff */
[-C--:B------:R-:W-:Y:S01]  /*81f0*/  FMUL R90, R90, R154.reuse ;  /* 0x0000009a5a5a7220 */ /* 0x080fe20000400000 */
[----:B------:R-:W-:Y:S01]  /*8200*/  LEA.HI.X R7, R166, UR5, R171, 0x1, P1 ;  /* 0x00000005a6077c11 */ /* 0x000fe200088f0cab */
[----:B------:R-:W-:Y:S01]  /*8210*/  FMUL R91, R91, R154 ;  /* 0x0000009a5b5b7220 */ /* 0x000fe20000400000 */
[----:B------:R-:W-:Y:S01]  /*8220*/  F2FP.F16.F32.PACK_AB R88, RZ, R88 ;  /* 0x00000058ff58723e */ /* 0x000fe200000000ff */
[-C--:B------:R-:W-:Y:S01]  /*8230*/  FMUL R92, R92, R154.reuse ;  /* 0x0000009a5c5c7220 */ /* 0x080fe20000400000 */
[----:B------:R-:W-:Y:S01]  /*8240*/  ISETP.GT.AND P1, PT, R157, 0x8, PT ;  /* 0x000000089d00780c */ /* 0x000fe20003f24270 */
[-C--:B------:R-:W-:Y:S01]  /*8250*/  FMUL R93, R93, R154.reuse ;  /* 0x0000009a5d5d7220 */ /* 0x080fe20000400000 */
[----:B------:R-:W-:Y:S01]  /*8260*/  F2FP.F16.F32.PACK_AB R89, RZ, R89 ;  /* 0x00000059ff59723e */ /* 0x000fe200000000ff */
[----:B------:R-:W-:Y:S01]  /*8270*/  @P0 STG.E.U16 desc[UR36][R6.64], R88 ;  /* 0x0000005806000986 */ /* 0x000fe2000c101524 */
[----:B------:R-:W-:Y:S01]  /*8280*/  ISETP.GT.AND P3, PT, R0, RZ, P1 ;  /* 0x000000ff0000720c */ /* 0x000fe20000f64270 */
[-C--:B------:R-:W-:Y:S01]  /*8290*/  FMUL R94, R94, R154.reuse ;  /* 0x0000009a5e5e7220 */ /* 0x080fe20000400000 */
[----:B------:R-:W-:Y:S01]  /*82a0*/  ISETP.GT.AND P0, PT, R0, 0x1, P1 ;  /* 0x000000010000780c */ /* 0x000fe20000f04270 */
[----:B------:R-:W-:Y:S01]  /*82b0*/  @P4 STG.E.U16 desc[UR36][R6.64+0x2], R89 ;  /* 0x0000025906004986 */ /* 0x000fe2000c101524 */
[----:B------:R-:W-:Y:S01]  /*82c0*/  SHF.L.U64.HI R9, R4, 0x4, R5 ;  /* 0x0000000404097819 */ /* 0x000fe20000010205 */
[----:B------:R-:W-:Y:S01]  /*82d0*/  FMUL R95, R95, R154 ;  /* 0x0000009a5f5f7220 */ /* 0x000fe20000400000 */
[----:B------:R-:W-:Y:S01]  /*82e0*/  IADD3 R12, P4, R11, R6, RZ ;  /* 0x000000060b0c7210 */ /* 0x000fe20007f9e0ff */
[----:B------:R-:W-:Y:S01]  /*82f0*/  FMUL R96, R96, R154 ;  /* 0x0000009a60607220 */ /* 0x000fe20000400000 */
[----:B------:R-:W-:Y:S01]  /*8300*/  F2FP.F16.F32.PACK_AB R90, RZ, R90 ;  /* 0x0000005aff5a723e */ /* 0x000fe200000000ff */
[-C--:B------:R-:W-:Y:S01]  /*8310*/  FMUL R97, R97, R154.reuse ;  /* 0x0000009a61617220 */ /* 0x080fe20000400000 */
[----:B------:R-:W-:Y:S01]  /*8320*/  F2FP.F16.F32.PACK_AB R91, RZ, R91 ;  /* 0x0000005bff5b723e */ /* 0x000fe200000000ff */
[----:B------:R-:W-:Y:S01]  /*8330*/  IMAD.X R13, R9, 0x1, R7, P4 ;  /* 0x00000001090d7824 */ /* 0x000fe200020e0607 */
[----:B------:R-:W-:Y:S01]  /*8340*/  ISETP.GT.AND P4, PT, R0, 0x9, P2 ;  /* 0x000000090000780c */ /* 0x000fe20001784270 */
[----:B------:R-:W-:Y:S01]  /*8350*/  FMUL R98, R98, R154 ;  /* 0x0000009a62627220 */ /* 0x000fe20000400000 */
[----:B------:R-:W-:Y:S01]  /*8360*/  F2FP.F16.F32.PACK_AB R92, RZ, R92 ;  /* 0x0000005cff5c723e */ /* 0x000fe200000000ff */
[-C--:B------:R-:W-:Y:S01]  /*8370*/  FMUL R99, R99, R154.reuse ;  /* 0x0000009a63637220 */ /* 0x080fe20000400000 */
[----:B------:R-:W-:Y:S01]  /*8380*/  @P3 STG.E.U16 desc[UR36][R12.64], R90 ;  /* 0x0000005a0c003986 */ /* 0x000fe2000c101524 */
[----:B------:R-:W-:Y:S01]  /*8390*/  ISETP.GT.AND P3, PT, R0, 0x8, P2 ;  /* 0x000000080000780c */ /* 0x000fe20001764270 */
[-C--:B------:R-:W-:Y:S01]  /*83a0*/  FMUL R100, R100, R154.reuse ;  /* 0x0000009a64647220 */ /* 0x080fe20000400000 */
[----:B------:R-:W-:Y:S01]  /*83b0*/  F2FP.F16.F32.PACK_AB R93, RZ, R93 ;  /* 0x0000005dff5d723e */ /* 0x000fe200000000ff */
[----:B------:R-:W-:Y:S01]  /*83c0*/  @P0 STG.E.U16 desc[UR36][R12.64+0x2], R91 ;  /* 0x0000025b0c000986 */ /* 0x000fe2000c101524 */
[----:B------:R-:W-:Y:S01]  /*83d0*/  ISETP.GT.AND P0, PT, R0, 0x8, P1 ;  /* 0x000000080000780c */ /* 0x000fe20000f04270 */
[----:B------:R-:W-:Y:S01]  /*83e0*/  FMUL R101, R101, R154 ;  /* 0x0000009a65657220 */ /* 0x000fe20000400000 */
[----:B------:R-:W-:Y:S01]  /*83f0*/  F2FP.F16.F32.PACK_AB R94, RZ, R94 ;  /* 0x0000005eff5e723e */ /* 0x000fe200000000ff */
[-C--:B------:R-:W-:Y:S01]  /*8400*/  FMUL R102, R102, R154.reuse ;  /* 0x0000009a66667220 */ /* 0x080fe20000400000 */
[----:B------:R-:W-:Y:S01]  /*8410*/  F2FP.F16.F32.PACK_AB R95, RZ, R95 ;  /* 0x0000005fff5f723e */ /* 0x000fe200000000ff */
[----:B------:R-:W-:Y:S01]  /*8420*/  FMUL R103, R103, R154 ;  /* 0x0000009a67677220 */ /* 0x000fe20000400000 */
[----:B------:R-:W-:Y:S01]  /*8430*/  F2FP.F16.F32.PACK_AB R96, RZ, R96 ;  /* 0x00000060ff60723e */ /* 0x000fe200000000ff */
[-C--:B------:R-:W-:Y:S01]  /*8440*/  FMUL R104, R104, R154.reuse ;  /* 0x0000009a68687220 */ /* 0x080fe20000400000 */
[----:B------:R-:W-:Y:S01]  /*8450*/  F2FP.F16.F32.PACK_AB R97, RZ, R97 ;  /* 0x00000061ff61723e */ /* 0x000fe200000000ff */
[----:B------:R-:W-:Y:S01]  /*8460*/  @P3 STG.E.U16 desc[UR36][R6.64+0x10], R92 ;  /* 0x0000105c06003986 */ /* 0x000fe2000c101524 */
[C---:B------:R-:W-:Y:S01]  /*8470*/  ISETP.GT.AND P3, PT, R0.reuse, 0x9, P1 ;  /* 0x000000090000780c */ /* 0x040fe20000f64270 */
[----:B------:R-:W-:Y:S01]  /*8480*/  FMUL R105, R105, R154 ;  /* 0x0000009a69697220 */ /* 0x000fe20000400000 */
[----:B------:R-:W-:Y:S01]  /*8490*/  F2FP.F16.F32.PACK_AB R98, RZ, R98 ;  /* 0x00000062ff62723e */ /* 0x000fe200000000ff */
        /* <DEDUP_REMOVED lines=162> */
[----:B------:R-:W-:Y:S01]  /*8ec0*/  IMAD.SHL.U32 R15, R4, 0x100, RZ ;  /* 0x00000100040f7824 */ /* 0x000fe200078e00ff */
[----:B------:R-:W-:Y:S01]  /*8ed0*/  F2FP.F16.F32.PACK_AB R145, RZ, R145 ;  /* 0x00000091ff91723e */ /* 0x000fe200000000ff */
[----:B------:R-:W-:Y:S01]  /*8ee0*/  @P3 STG.E.U16 desc[UR36][R6.64+0xa0], R128 ;  /* 0x0000a08006003986 */ /* 0x000fe2000c101524 */
[----:B------:R-:W-:Y:S01]  /*8ef0*/  ISETP.GT.AND P3, PT, R0, 0x51, P1 ;  /* 0x000000510000780c */ /* 0x000fe20000f64270 */
[----:B------:R-:W-:Y:S01]  /*8f00*/  FMUL R24, R24, R154 ;  /* 0x0000009a18187220 */ /* 0x000fe20000400000 */
[----:B------:R-:W-:Y:S01]  /*8f10*/  F2FP.F16.F32.PACK_AB R146, RZ, R146 ;  /* 0x00000092ff92723e */ /* 0x000fe200000000ff */
[----:B------:R-:W-:Y:S01]  /*8f20*/  @P4 STG.E.U16 desc[UR36][R6.64+0xa2], R129 ;  /* 0x0000a28106004986 */ /* 0x000fe2000c101524 */
[C---:B------:R-:W-:Y:S01]  /*8f30*/  ISETP.GT.AND P4, PT, R0.reuse, 0x58, P2 ;  /* 0x000000580000780c */ /* 0x040fe20001784270 */
        /* <DEDUP_REMOVED lines=18> */
[-C--:B------:R-:W-:Y:S01]  /*9060*/  FMUL R30, R30, R154.reuse ;  /* 0x0000009a1e1e7220 */ /* 0x080fe20000400000 */
[----:B------:R-:W-:Y:S01]  /*9070*/  SHF.L.U64.HI R5, R4, 0x8, R5 ;  /* 0x0000000804057819 */ /* 0x000fe20000010205 */
[----:B------:R-:W-:Y:S01]  /*9080*/  FMUL R31, R31, R154 ;  /* 0x0000009a1f1f7220 */ /* 0x000fe20000400000 */
[----:B------:R-:W-:Y:S01]  /*9090*/  F2FP.F16.F32.PACK_AB R24, RZ, R24 ;  /* 0x00000018ff18723e */ /* 0x000fe200000000ff */
[----:B------:R-:W-:Y:S01]  /*90a0*/  @P3 STG.E.U16 desc[UR36][R12.64+0xb0], R134 ;  /* 0x0000b0860c003986 */ /* 0x000fe2000c101524 */
[----:B------:R-:W-:Y:S01]  /*90b0*/  ISETP.GT.AND P3, PT, R0, 0x61, P2 ;  /* 0x000000610000780c */ /* 0x000fe20001764270 */
        /* <DEDUP_REMOVED lines=43> */
[C---:B------:R-:W-:Y:S01]  /*9370*/  ISETP.GT.AND P2, PT, R0.reuse, 0x79, P2 ;  /* 0x000000790000780c */ /* 0x040fe20001744270 */
        /* <DEDUP_REMOVED lines=10> */
[-C--:B------:R-:W-:Y:S01]  /*9420*/  FMUL R48, R48, R154.reuse ;  /* 0x0000009a30307220 */ /* 0x080fe20000400000 */
[----:B------:R-:W-:Y:S01]  /*9430*/  F2FP.F16.F32.PACK_AB R41, RZ, R41 ;  /* 0x00000029ff29723e */ /* 0x000fe200000000ff */
[----:B------:R-:W-:Y:S01]  /*9440*/  FMUL R49, R49, R154 ;  /* 0x0000009a31317220 */ /* 0x000fe20000400000 */
[----:B------:R-:W-:Y:S01]  /*9450*/  F2FP.F16.F32.PACK_AB R40, RZ, R40 ;  /* 0x00000028ff28723e */ /* 0x000fe200000000ff */
[----:B------:R-:W-:Y:S01]  /*9460*/  @P4 STG.E.U16 desc[UR36][R12.64+0xe0], R146 ;  /* 0x0000e0920c004986 */ /* 0x000fe2000c101524 */
[----:B------:R-:W-:Y:S01]  /*9470*/  F2FP.F16.F32.PACK_AB R42, RZ, R42 ;  /* 0x0000002aff2a723e */ /* 0x000fe200000000ff */
[-C--:B------:R-:W-:Y:S01]  /*9480*/  FMUL R50, R50, R154.reuse ;  /* 0x0000009a32327220 */ /* 0x080fe20000400000 */
[----:B------:R-:W-:Y:S01]  /*9490*/  F2FP.F16.F32.PACK_AB R43, RZ, R43 ;  /* 0x0000002bff2b723e */ /* 0x000fe200000000ff */
[----:B------:R-:W-:Y:S01]  /*94a0*/  @P0 STG.E.U16 desc[UR36][R12.64+0xe2], R147 ;  /* 0x0000e2930c000986 */ /* 0x000fe2000c101524 */
[C---:B------:R-:W-:Y:S01]  /*94b0*/  ISETP.GT.AND P0, PT, R0.reuse, 0x78, P1 ;  /* 0x000000780000780c */ /* 0x040fe20000f04270 */
[----:B------:R-:W-:Y:S01]  /*94c0*/  FMUL R51, R51, R154 ;  /* 0x0000009a33337220 */ /* 0x000fe20000400000 */
[----:B------:R-:W-:Y:S01]  /*94d0*/  ISETP.GT.AND P1, PT, R0, 0x79, P1 ;  /* 0x000000790000780c */ /* 0x000fe20000f24270 */
[----:B------:R-:W-:Y:S01]  /*94e0*/  @P3 STG.E.U16 desc[UR36][R6.64+0xf0], R148 ;  /* 0x0000f09406003986 */ /* 0x000fe2000c101524 */
[----:B------:R-:W-:Y:S01]  /*94f0*/  IADD3 R14, P3, P4, R11, R6, R15 ;  /* 0x000000060b0e7210 */ /* 0x000fe20007c7e00f */
[----:B------:R-:W-:Y:S01]  /*9500*/  FMUL R52, R52, R154 ;  /* 0x0000009a34347220 */ /* 0x000fe20000400000 */
[----:B------:R-:W-:Y:S01]  /*9510*/  F2FP.F16.F32.PACK_AB R44, RZ, R44 ;  /* 0x0000002cff2c723e */ /* 0x000fe200000000ff */
[----:B------:R0:W-:Y:S01]  /*9520*/  @P2 STG.E.U16 desc[UR36][R6.64+0xf2], R149 ;  /* 0x0000f29506002986 */ /* 0x0001e2000c101524 */
[----:B------:R-:W-:Y:S01]  /*9530*/  IADD3 R4, P2, R15, R6, RZ ;  /* 0x000000060f047210 */ /* 0x000fe20007f5e0ff */
[-C--:B------:R-:W-:Y:S01]  /*9540*/  FMUL R53, R53, R154.reuse ;  /* 0x0000009a35357220 */ /* 0x080fe20000400000 */
[----:B------:R-:W-:Y:S01]  /*9550*/  IADD3.X R15, R9, R7, R5, P3, P4 ;  /* 0x00000007090f7210 */ /* 0x000fe20001fe8405 */
[-C--:B------:R-:W-:Y:S01]  /*9560*/  FMUL R54, R54, R154.reuse ;  /* 0x0000009a36367220 */ /* 0x080fe20000400000 */
[C---:B------:R-:W-:Y:S01]  /*9570*/  ISETP.GT.AND P3, PT, R157.reuse, 0x88, PT ;  /* 0x000000889d00780c */ /* 0x040fe20003f64270 */
[----:B------:R-:W-:Y:S01]  /*9580*/  @P0 STG.E.U16 desc[UR36][R12.64+0xf0], R150 ;  /* 0x0000f0960c000986 */ /* 0x000fe2000c101524 */
[----:B------:R-:W-:Y:S01]  /*9590*/  ISETP.GT.AND P0, PT, R157, 0x80, PT ;  /* 0x000000809d00780c */ /* 0x000fe20003f04270 */
[----:B------:R-:W-:Y:S01]  /*95a0*/  IMAD.X R5, R5, 0x1, R7, P2 ;  /* 0x0000000105057824 */ /* 0x000fe200010e0607 */
[C---:B------:R-:W-:Y:S01]  /*95b0*/  ISETP.GT.AND P2, PT, R0.reuse, RZ, P3 ;  /* 0x000000ff0000720c */ /* 0x040fe20001f44270 */
[----:B------:R-:W-:Y:S01]  /*95c0*/  @P1 STG.E.U16 desc[UR36][R12.64+0xf2], R151 ;  /* 0x0000f2970c001986 */ /* 0x000fe2000c101524 */
[C---:B------:R-:W-:Y:S01]  /*95d0*/  ISETP.GT.AND P1, PT, R0.reuse, RZ, P0 ;  /* 0x000000ff0000720c */ /* 0x040fe20000724270 */
[-C--:B------:R-:W-:Y:S01]  /*95e0*/  FMUL R55, R55, R154.reuse ;  /* 0x0000009a37377220 */ /* 0x080fe20000400000 */
[----:B------:R-:W-:Y:S01]  /*95f0*/  ISETP.GT.AND P4, PT, R0, 0x1, P0 ;  /* 0x000000010000780c */ /* 0x000fe20000784270 */
[-C--:B------:R-:W-:Y:S01]  /*9600*/  FMUL R56, R56, R154.reuse ;  /* 0x0000009a38387220 */ /* 0x080fe20000400000 */
[----:B------:R-:W-:Y:S01]  /*9610*/  F2FP.F16.F32.PACK_AB R45, RZ, R45 ;  /* 0x0000002dff2d723e */ /* 0x000fe200000000ff */
[----:B------:R-:W-:Y:S01]  /*9620*/  FMUL R57, R57, R154 ;  /* 0x0000009a39397220 */ /* 0x000fe20000400000 */
[----:B------:R-:W-:Y:S01]  /*9630*/  F2FP.F16.F32.PACK_AB R46, RZ, R46 ;  /* 0x0000002eff2e723e */ /* 0x000fe200000000ff */
[-C--:B------:R-:W-:Y:S01]  /*9640*/  FMUL R58, R58, R154.reuse ;  /* 0x0000009a3a3a7220 */ /* 0x080fe20000400000 */
[----:B------:R-:W-:Y:S01]  /*9650*/  F2FP.F16.F32.PACK_AB R47, RZ, R47 ;  /* 0x0000002fff2f723e */ /* 0x000fe200000000ff */
[----:B------:R-:W-:Y:S01]  /*9660*/  FMUL R59, R59, R154 ;  /* 0x0000009a3b3b7220 */ /* 0x000fe20000400000 */
[----:B------:R-:W-:Y:S01]  /*9670*/  F2FP.F16.F32.PACK_AB R48, RZ, R48 ;  /* 0x00000030ff30723e */ /* 0x000fe200000000ff */
[----:B------:R-:W-:Y:S01]  /*9680*/  FMUL R60, R60, R154 ;  /* 0x0000009a3c3c7220 */ /* 0x000fe20000400000 */
[----:B------:R-:W-:Y:S01]  /*9690*/  F2FP.F16.F32.PACK_AB R49, RZ, R49 ;  /* 0x00000031ff31723e */ /* 0x000fe200000000ff */
[----:B------:R-:W-:Y:S01]  /*96a0*/  @P1 STG.E.U16 desc[UR36][R4.64], R24 ;  /* 0x0000001804001986 */ /* 0x000fe2000c101524 */
[----:B0-----:R-:W-:Y:S01]  /*96b0*/  IADD3 R6, P1, R11, R4, RZ ;  /* 0x000000040b067210 */ /* 0x001fe20007f3e0ff */
[----:B------:R-:W-:Y:S01]  /*96c0*/  FMUL R61, R61, R154 ;  /* 0x0000009a3d3d7220 */ /* 0x000fe20000400000 */
[----:B------:R-:W-:Y:S01]  /*96d0*/  F2FP.F16.F32.PACK_AB R50, RZ, R50 ;  /* 0x00000032ff32723e */ /* 0x000fe200000000ff */
[----:B------:R-:W-:Y:S01]  /*96e0*/  @P4 STG.E.U16 desc[UR36][R4.64+0x2], R25 ;  /* 0x0000021904004986 */ /* 0x000fe2000c101524 */
[C---:B------:R-:W-:Y:S01]  /*96f0*/  ISETP.GT.AND P4, PT, R0.reuse, 0x1, P3 ;  /* 0x000000010000780c */ /* 0x040fe20001f84270 */
[--C-:B------:R-:W-:Y:S01]  /*9700*/  IMAD.X R7, R9, 0x1, R5.reuse, P1 ;  /* 0x0000000109077824 */ /* 0x100fe200008e0605 */
[----:B------:R-:W-:Y:S01]  /*9710*/  ISETP.GT.AND P1, PT, R0, 0x8, P0 ;  /* 0x000000080000780c */ /* 0x000fe20000724270 */
[-C--:B------:R-:W-:Y:S01]  /*9720*/  FMUL R62, R62, R154.reuse ;  /* 0x0000009a3e3e7220 */ /* 0x080fe20000400000 */
[----:B------:R-:W-:Y:S01]  /*9730*/  F2FP.F16.F32.PACK_AB R51, RZ, R51 ;  /* 0x00000033ff33723e */ /* 0x000fe200000000ff */
[-C--:B------:R-:W-:Y:S01]  /*9740*/  FMUL R63, R63, R154.reuse ;  /* 0x0000009a3f3f7220 */ /* 0x080fe20000400000 */
[----:B------:R-:W-:Y:S01]  /*9750*/  @P2 STG.E.U16 desc[UR36][R6.64], R26 ;  /* 0x0000001a06002986 */ /* 0x000fe2000c101524 */
[----:B------:R-:W-:Y:S01]  /*9760*/  ISETP.GT.AND P2, PT, R0, 0x9, P0 ;  /* 0x000000090000780c */ /* 0x000fe20000744270 */
[----:B------:R-:W-:Y:S01]  /*9770*/  FMUL R64, R64, R154 ;  /* 0x0000009a40407220 */ /* 0x000fe20000400000 */
[----:B------:R-:W-:Y:S01]  /*9780*/  F2FP.F16.F32.PACK_AB R52, RZ, R52 ;  /* 0x00000034ff34723e */ /* 0x000fe200000000ff */
[-C--:B------:R-:W-:Y:S01]  /*9790*/  FMUL R65, R65, R154.reuse ;  /* 0x0000009a41417220 */ /* 0x080fe20000400000 */
[----:B------:R-:W-:Y:S01]  /*97a0*/  F2FP.F16.F32.PACK_AB R53, RZ, R53 ;  /* 0x00000035ff35723e */ /* 0x000fe200000000ff */
[----:B------:R-:W-:Y:S01]  /*97b0*/  FMUL R66, R66, R154 ;  /* 0x0000009a42427220 */ /* 0x000fe20000400000 */
[----:B------:R0:W-:Y:S01]  /*97c0*/  @P4 STG.E.U16 desc[UR36][R6.64+0x2], R27 ;  /* 0x0000021b06004986 */ /* 0x0001e2000c101524 */
[----:B------:R-:W-:Y:S01]  /*97d0*/  IADD3 R8, P4, R11, R4, RZ ;  /* 0x000000040b087210 */ /* 0x000fe20007f9e0ff */
[----:B------:R-:W-:Y:S01]  /*97e0*/  FMUL R67, R67, R154 ;  /* 0x0000009a43437220 */ /* 0x000fe20000400000 */
[----:B------:R-:W-:Y:S01]  /*97f0*/  F2FP.F16.F32.PACK_AB R54, RZ, R54 ;  /* 0x00000036ff36723e */ /* 0x000fe200000000ff */
[----:B------:R-:W-:Y:S01]  /*9800*/  @P1 STG.E.U16 desc[UR36][R4.64+0x10], R28 ;  /* 0x0000101c04001986 */ /* 0x000fe2000c101524 */
[C---:B------:R-:W-:Y:S01]  /*9810*/  ISETP.GT.AND P1, PT, R0.reuse, 0x8, P3 ;  /* 0x000000080000780c */ /* 0x040fe20001f24270 */
[----:B------:R-:W-:Y:S01]  /*9820*/  IMAD.X R9, R9, 0x1, R5, P4 ;  /* 0x0000000109097824 */ /* 0x000fe200020e0605 */
[C---:B------:R-:W-:Y:S01]  /*9830*/  ISETP.GT.AND P4, PT, R0.reuse, 0x9, P3 ;  /* 0x000000090000780c */ /* 0x040fe20001f84270 */
[----:B------:R-:W-:Y:S01]  /*9840*/  @P2 STG.E.U16 desc[UR36][R4.64+0x12], R29 ;  /* 0x0000121d04002986 */ /* 0x000fe2000c101524 */
        /* <DEDUP_REMOVED lines=27> */
[--C-:B0-----:R-:W-:Y:S01]  /*9a00*/  @P4 IMAD.MOV.U32 R6, RZ, RZ, R14.reuse ;  /* 0x000000ffff064224 */ /* 0x101fe200078e000e */
[----:B------:R-:W-:Y:S01]  /*9a10*/  @P4 MOV R7, R15 ;  /* 0x0000000f00074202 */ /* 0x000fe20000000f00 */
[----:B------:R-:W-:Y:S01]  /*9a20*/  FMUL R77, R77, R154 ;  /* 0x0000009a4d4d7220 */ /* 0x000fe20000400000 */
[----:B------:R-:W-:Y:S01]  /*9a30*/  F2FP.F16.F32.PACK_AB R64, RZ, R64 ;  /* 0x00000040ff40723e */ /* 0x000fe200000000ff */
[-C--:B------:R-:W-:Y:S01]  /*9a40*/  FMUL R78, R78, R154.reuse ;  /* 0x0000009a4e4e7220 */ /* 0x080fe20000400000 */
[----:B------:R-:W-:Y:S01]  /*9a50*/  F2FP.F16.F32.PACK_AB R65, RZ, R65 ;  /* 0x00000041ff41723e */ /* 0x000fe200000000ff */
[----:B------:R0:W-:Y:S01]  /*9a60*/  @P4 STG.E.U16 desc[UR36][R6.64+0x20], R34 ;  /* 0x0000202206004986 */ /* 0x0001e2000c101524 */
        /* <DEDUP_REMOVED lines=9> */
[----:B------:R-:W-:Y:S01]  /*9b00*/  FMUL R83, R83, R154 ;  /* 0x0000009a53537220 */ /* 0x000fe20000400000 */
[----:B------:R-:W-:Y:S01]  /*9b10*/  F2FP.F16.F32.PACK_AB R70, RZ, R70 ;  /* 0x00000046ff46723e */ /* 0x000fe200000000ff */
[----:B0-----:R-:W-:Y:S01]  /*9b20*/  @P2 IMAD.MOV.U32 R6, RZ, RZ, R14 ;  /* 0x000000ffff062224 */ /* 0x001fe200078e000e */
[----:B------:R-:W-:Y:S01]  /*9b30*/  F2FP.F16.F32.PACK_AB R71, RZ, R71 ;  /* 0x00000047ff47723e */ /* 0x000fe200000000ff */
[----:B------:R-:W-:Y:S01]  /*9b40*/  @P2 IMAD.MOV.U32 R7, RZ, RZ, R15 ;  /* 0x000000ffff072224 */ /* 0x000fe200078e000f */
[----:B------:R-:W-:Y:S01]  /*9b50*/  F2FP.F16.F32.PACK_AB R72, RZ, R72 ;  /* 0x00000048ff48723e */ /* 0x000fe200000000ff */
[-C--:B------:R-:W-:Y:S01]  /*9b60*/  FMUL R84, R84, R154.reuse ;  /* 0x0000009a54547220 */ /* 0x080fe20000400000 */
[----:B------:R-:W-:Y:S01]  /*9b70*/  F2FP.F16.F32.PACK_AB R73, RZ, R73 ;  /* 0x00000049ff49723e */ /* 0x000fe200000000ff */
[-C--:B------:R-:W-:Y:S01]  /*9b80*/  FMUL R85, R85, R154.reuse ;  /* 0x0000009a55557220 */ /* 0x080fe20000400000 */
[----:B------:R0:W-:Y:S01]  /*9b90*/  @P2 STG.E.U16 desc[UR36][R6.64+0x22], R35 ;  /* 0x0000222306002986 */ /* 0x0001e2000c101524 */
[----:B------:R-:W-:Y:S01]  /*9ba0*/  ISETP.GT.AND P2, PT, R0, 0x18, P3 ;  /* 0x000000180000780c */ /* 0x000fe20001f44270 */
[----:B------:R-:W-:Y:S01]  /*9bb0*/  FMUL R86, R86, R154 ;  /* 0x0000009a56567220 */ /* 0x000fe20000400000 */
[----:B------:R-:W-:Y:S01]  /*9bc0*/  F2FP.F16.F32.PACK_AB R74, RZ, R74 ;  /* 0x0000004aff4a723e */ /* 0x000fe200000000ff */
[----:B------:R-:W-:Y:S01]  /*9bd0*/  @P1 STG.E.U16 desc[UR36][R4.64+0x30], R36 ;  /* 0x0000302404001986 */ /* 0x000fe2000c101524 */
[C---:B------:R-:W-:Y:S01]  /*9be0*/  ISETP.GT.AND P1, PT, R0.reuse, 0x19, P3 ;  /* 0x000000190000780c */ /* 0x040fe20001f24270 */
[----:B------:R-:W-:Y:S01]  /*9bf0*/  FMUL R87, R87, R154 ;  /* 0x0000009a57577220 */ /* 0x000fe20000400000 */
[----:B------:R-:W-:Y:S01]  /*9c00*/  F2FP.F16.F32.PACK_AB R75, RZ, R75 ;  /* 0x0000004bff4b723e */ /* 0x000fe200000000ff */
[----:B------:R-:W-:Y:S01]  /*9c10*/  @P4 STG.E.U16 desc[UR36][R4.64+0x32], R37 ;  /* 0x0000322504004986 */ /* 0x000fe2000c101524 */
[----:B------:R-:W-:-:S02]  /*9c20*/  ISETP.GT.AND P4, PT, R0, 0x20, P0 ;  /* 0x000000200000780c */ /* 0x000fc40000784270 */
[----:B------:R-:W-:Y:S02]  /*9c30*/  F2FP.F16.F32.PACK_AB R76, RZ, R76 ;  /* 0x0000004cff4c723e */ /* 0x000fe400000000ff */
[----:B------:R-:W-:Y:S01]  /*9c40*/  F2FP.F16.F32.PACK_AB R77, RZ, R77 ;  /* 0x0000004dff4d723e */ /* 0x000fe200000000ff */
[----:B0-----:R-:W-:Y:S01]  /*9c50*/  @P2 IMAD.MOV.U32 R6, RZ, RZ, R14 ;  /* 0x000000ffff062224 */ /* 0x001fe200078e000e */
[----:B------:R-:W-:Y:S01]  /*9c60*/  F2FP.F16.F32.PACK_AB R78, RZ, R78 ;  /* 0x0000004eff4e723e */ /* 0x000fe200000000ff */
[----:B------:R-:W-:Y:S01]  /*9c70*/  @P2 IMAD.MOV.U32 R7, RZ, RZ, R15 ;  /* 0x000000ffff072224 */ /* 0x000fe200078e000f */
[----:B------:R-:W-:Y:S02]  /*9c80*/  F2FP.F16.F32.PACK_AB R79, RZ, R79 ;  /* 0x0000004fff4f723e */ /* 0x000fe400000000ff */
[----:B------:R-:W-:Y:S02]  /*9c90*/  F2FP.F16.F32.PACK_AB R80, RZ, R80 ;  /* 0x00000050ff50723e */ /* 0x000fe400000000ff */
[----:B------:R0:W-:Y:S01]  /*9ca0*/  @P2 STG.E.U16 desc[UR36][R6.64+0x30], R38 ;  /* 0x0000302606002986 */ /* 0x0001e2000c101524 */
[----:B------:R-:W-:-:S02]  /*9cb0*/  ISETP.GT.AND P2, PT, R0, 0x21, P0 ;  /* 0x000000210000780c */ /* 0x000fc40000744270 */
[----:B------:R-:W-:Y:S02]  /*9cc0*/  F2FP.F16.F32.PACK_AB R81, RZ, R81 ;  /* 0x00000051ff51723e */ /* 0x000fe400000000ff */
[----:B------:R-:W-:Y:S02]  /*9cd0*/  F2FP.F16.F32.PACK_AB R82, RZ, R82 ;  /* 0x00000052ff52723e */ /* 0x000fe400000000ff */
[----:B------:R-:W-:Y:S02]  /*9ce0*/  F2FP.F16.F32.PACK_AB R83, RZ, R83 ;  /* 0x00000053ff53723e */ /* 0x000fe400000000ff */
[----:B------:R-:W-:Y:S02]  /*9cf0*/  F2FP.F16.F32.PACK_AB R84, RZ, R84 ;  /* 0x00000054ff54723e */ /* 0x000fe400000000ff */
[----:B------:R-:W-:Y:S01]  /*9d00*/  F2FP.F16.F32.PACK_AB R85, RZ, R85 ;  /* 0x00000055ff55723e */ /* 0x000fe200000000ff */
[----:B0-----:R-:W-:Y:S01]  /*9d10*/  @P1 IMAD.MOV.U32 R6, RZ, RZ, R14 ;  /* 0x000000ffff061224 */ /* 0x001fe200078e000e */
[----:B------:R-:W-:Y:S01]  /*9d20*/  F2FP.F16.F32.PACK_AB R86, RZ, R86 ;  /* 0x00000056ff56723e */ /* 0x000fe200000000ff */
[----:B------:R-:W-:Y:S01]  /*9d30*/  @P1 IMAD.MOV.U32 R7, RZ, RZ, R15 ;  /* 0x000000ffff071224 */ /* 0x000fe200078e000f */
[----:B------:R-:W-:-:S04]  /*9d40*/  F2FP.F16.F32.PACK_AB R87, RZ, R87 ;  /* 0x00000057ff57723e */ /* 0x000fc800000000ff */
[----:B------:R0:W-:Y:S01]  /*9d50*/  @P1 STG.E.U16 desc[UR36][R6.64+0x32], R39 ;  /* 0x0000322706001986 */ /* 0x0001e2000c101524 */
[----:B------:R-:W-:-:S03]  /*9d60*/  ISETP.GT.AND P1, PT, R0, 0x20, P3 ;  /* 0x000000200000780c */ /* 0x000fc60001f24270 */
[----:B------:R-:W-:Y:S01]  /*9d70*/  @P2 STG.E.U16 desc[UR36][R4.64+0x42], R41 ;  /* 0x0000422904002986 */ /* 0x000fe2000c101524 */
[----:B------:R-:W-:-:S03]  /*9d80*/  ISETP.GT.AND P2, PT, R0, 0x21, P3 ;  /* 0x000000210000780c */ /* 0x000fc60001f44270 */
[----:B------:R-:W-:Y:S01]  /*9d90*/  @P4 STG.E.U16 desc[UR36][R4.64+0x40], R40 ;  /* 0x0000402804004986 */ /* 0x000fe2000c101524 */
[----:B------:R-:W-:-:S05]  /*9da0*/  ISETP.GT.AND P4, PT, R0, 0x28, P0 ;  /* 0x000000280000780c */ /* 0x000fca0000784270 */
[----:B0-----:R-:W-:Y:S02]  /*9db0*/  @P1 IMAD.MOV.U32 R6, RZ, RZ, R14 ;  /* 0x000000ffff061224 */ /* 0x001fe400078e000e */
[----:B------:R-:W-:-:S05]  /*9dc0*/  @P1 IMAD.MOV.U32 R7, RZ, RZ, R15 ;  /* 0x000000ffff071224 */ /* 0x000fca00078e000f */
[----:B------:R0:W-:Y:S01]  /*9dd0*/  @P1 STG.E.U16 desc[UR36][R6.64+0x40], R42 ;  /* 0x0000402a06001986 */ /* 0x0001e2000c101524 */
[----:B------:R-:W-:Y:S01]  /*9de0*/  ISETP.GT.AND P1, PT, R0, 0x29, P0 ;  /* 0x000000290000780c */ /* 0x000fe20000724270 */
[----:B0-----:R-:W-:Y:S01]  /*9df0*/  @P2 IMAD.MOV.U32 R6, RZ, RZ, R14 ;  /* 0x000000ffff062224 */ /* 0x001fe200078e000e */
[----:B------:R-:W-:-:S05]  /*9e00*/  @P2 MOV R7, R15 ;  /* 0x0000000f00072202 */ /* 0x000fca0000000f00 */
        /* <DEDUP_REMOVED lines=10> */
[----:B0-----:R-:W-:Y:S02]  /*9eb0*/  @P4 IMAD.MOV.U32 R6, RZ, RZ, R14 ;  /* 0x000000ffff064224 */ /* 0x001fe400078e000e */
[----:B------:R-:W-:-:S05]  /*9ec0*/  @P4 IMAD.MOV.U32 R7, RZ, RZ, R15 ;  /* 0x000000ffff074224 */ /* 0x000fca00078e000f */
[----:B------:R0:W-:Y:S01]  /*9ed0*/  @P4 STG.E.U16 desc[UR36][R6.64+0x52], R47 ;  /* 0x0000522f06004986 */ /* 0x0001e2000c101524 */
[----:B------:R-:W-:-:S03]  /*9ee0*/  ISETP.GT.AND P4, PT, R0, 0x31, P0 ;  /* 0x000000310000780c */ /* 0x000fc60000784270 */
[----:B------:R-:W-:Y:S01]  /*9ef0*/  @P1 STG.E.U16 desc[UR36][R4.64+0x60], R48 ;  /* 0x0000603004001986 */ /* 0x000fe2000c101524 */
[----:B------:R-:W-:Y:S01]  /*9f00*/  ISETP.GT.AND P1, PT, R0, 0x31, P3 ;  /* 0x000000310000780c */ /* 0x000fe20001f24270 */
[----:B0-----:R-:W-:Y:S02]  /*9f10*/  @P2 IMAD.MOV.U32 R6, RZ, RZ, R14 ;  /* 0x000000ffff062224 */ /* 0x001fe400078e000e */
[----:B------:R-:W-:-:S06]  /*9f20*/  @P2 IMAD.MOV.U32 R7, RZ, RZ, R15 ;  /* 0x000000ffff072224 */ /* 0x000fcc00078e000f */
[----:B------:R-:W-:Y:S01]  /*9f30*/  @P4 STG.E.U16 desc[UR36][R4.64+0x62], R49 ;  /* 0x0000623104004986 */ /* 0x000fe2000c101524 */
[----:B------:R-:W-:-:S03]  /*9f40*/  ISETP.GT.AND P4, PT, R0, 0x39, P0 ;  /* 0x000000390000780c */ /* 0x000fc60000784270 */
[----:B------:R0:W-:Y:S01]  /*9f50*/  @P2 STG.E.U16 desc[UR36][R6.64+0x60], R50 ;  /* 0x0000603206002986 */ /* 0x0001e2000c101524 */
[----:B------:R-:W-:Y:S01]  /*9f60*/  ISETP.GT.AND P2, PT, R0, 0x38, P0 ;  /* 0x000000380000780c */ /* 0x000fe20000744270 */
[----:B0-----:R-:W-:Y:S02]  /*9f70*/  @P1 IMAD.MOV.U32 R6, RZ, RZ, R14 ;  /* 0x000000ffff061224 */ /* 0x001fe400078e000e */
[----:B------:R-:W-:-:S05]  /*9f80*/  @P1 IMAD.MOV.U32 R7, RZ, RZ, R15 ;  /* 0x000000ffff071224 */ /* 0x000fca00078e000f */
[----:B------:R0:W-:Y:S01]  /*9f90*/  @P1 STG.E.U16 desc[UR36][R6.64+0x62], R51 ;  /* 0x0000623306001986 */ /* 0x0001e2000c101524 */
[----:B------:R-:W-:-:S04]  /*9fa0*/  ISETP.GT.AND P1, PT, R0, 0x38, P3 ;  /* 0x000000380000780c */ /* 0x000fc80001f24270 */
[----:B------:R-:W-:Y:S01]  /*9fb0*/  @P2 STG.E.U16 desc[UR36][R4.64+0x70], R52 ;  /* 0x0000703404002986 */ /* 0x000fe2000c101524 */
[----:B------:R-:W-:-:S03]  /*9fc0*/  ISETP.GT.AND P2, PT, R0, 0x39, P3 ;  /* 0x000000390000780c */ /* 0x000fc60001f44270 */
[----:B------:R-:W-:Y:S01]  /*9fd0*/  @P4 STG.E.U16 desc[UR36][R4.64+0x72], R53 ;  /* 0x0000723504004986 */ /* 0x000fe2000c101524 */
[----:B------:R-:W-:-:S04]  /*9fe0*/  ISETP.GT.AND P4, PT, R0, 0x40, P0 ;  /* 0x000000400000780c */ /* 0x000fc80000784270 */
[----:B0-----:R-:W-:Y:S01]  /*9ff0*/  @P1 IMAD.MOV.U32 R6, RZ, RZ, R14 ;  /* 0x000000ffff061224 */ /* 0x001fe200078e000e */
[----:B------:R-:W-:-:S05]  /*a000*/  @P1 MOV R7, R15 ;  /* 0x0000000f00071202 */ /* 0x000fca0000000f00 */
[----:B------:R0:W-:Y:S01]  /*a010*/  @P1 STG.E.U16 desc[UR36][R6.64+0x70], R54 ;  /* 0x0000703606001986 */ /* 0x0001e2000c101524 */
[----:B------:R-:W-:Y:S01]  /*a020*/  ISETP.GT.AND P1, PT, R0, 0x41, P0 ;  /* 0x000000410000780c */ /* 0x000fe20000724270 */
[----:B0-----:R-:W-:Y:S02]  /*a030*/  @P2 IMAD.MOV.U32 R6, RZ, RZ, R14 ;  /* 0x000000ffff062224 */ /* 0x001fe400078e000e */
[----:B------:R-:W-:-:S05]  /*a040*/  @P2 IMAD.MOV.U32 R7, RZ, RZ, R15 ;  /* 0x000000ffff072224 */ /* 0x000fca00078e000f */
        /* <DEDUP_REMOVED lines=75> */
[----:B------:R-:W-:Y:S01]  /*a500*/  ISETP.GT.AND P1, PT, R0, 0x71, P3 ;  /* 0x000000710000780c */ /* 0x000fe20001f24270 */
[----:B0-----:R-:W-:Y:S02]  /*a510*/  @P4 IMAD.MOV.U32 R6, RZ, RZ, R14 ;  /* 0x000000ffff064224 */ /* 0x001fe400078e000e */
[----:B------:R-:W-:-:S05]  /*a520*/  @P4 IMAD.MOV.U32 R7, RZ, RZ, R15 ;  /* 0x000000ffff074224 */ /* 0x000fca00078e000f */
[----:B------:R-:W-:Y:S01]  /*a530*/  @P2 STG.E.U16 desc[UR36][R4.64+0xe2], R81 ;  /* 0x0000e25104002986 */ /* 0x000fe2000c101524 */
[C---:B------:R-:W-:Y:S02]  /*a540*/  ISETP.GT.AND P2, PT, R0.reuse, 0x78, P0 ;  /* 0x000000780000780c */ /* 0x040fe40000744270 */
[C---:B------:R-:W-:Y:S01]  /*a550*/  ISETP.GT.AND P0, PT, R0.reuse, 0x79, P0 ;  /* 0x000000790000780c */ /* 0x040fe20000704270 */
[----:B------:R0:W-:Y:S01]  /*a560*/  @P4 STG.E.U16 desc[UR36][R6.64+0xe0], R82 ;  /* 0x0000e05206004986 */ /* 0x0001e2000c101524 */
[C---:B------:R-:W-:Y:S02]  /*a570*/  ISETP.GT.AND P4, PT, R0.reuse, 0x78, P3 ;  /* 0x000000780000780c */ /* 0x040fe40001f84270 */
[----:B------:R-:W-:Y:S01]  /*a580*/  ISETP.GT.AND P3, PT, R0, 0x79, P3 ;  /* 0x000000790000780c */ /* 0x000fe20001f64270 */
[----:B0-----:R-:W-:Y:S01]  /*a590*/  @P1 IMAD.MOV.U32 R6, RZ, RZ, R14 ;  /* 0x000000ffff061224 */ /* 0x001fe200078e000e */
[----:B------:R-:W-:-:S05]  /*a5a0*/  @P1 MOV R7, R15 ;  /* 0x0000000f00071202 */ /* 0x000fca0000000f00 */
[----:B------:R-:W-:Y:S04]  /*a5b0*/  @P1 STG.E.U16 desc[UR36][R6.64+0xe2], R83 ;  /* 0x0000e25306001986 */ /* 0x000fe8000c101524 */
[----:B------:R-:W-:Y:S04]  /*a5c0*/  @P2 STG.E.U16 desc[UR36][R4.64+0xf0], R84 ;  /* 0x0000f05404002986 */ /* 0x000fe8000c101524 */
[----:B------:R0:W-:Y:S02]  /*a5d0*/  @P0 STG.E.U16 desc[UR36][R4.64+0xf2], R85 ;  /* 0x0000f25504000986 */ /* 0x0001e4000c101524 */
[----:B0-----:R-:W-:-:S02]  /*a5e0*/  @P4 IMAD.MOV.U32 R4, RZ, RZ, R14 ;  /* 0x000000ffff044224 */ /* 0x001fc400078e000e */
[----:B------:R-:W-:-:S05]  /*a5f0*/  @P4 IMAD.MOV.U32 R5, RZ, RZ, R15 ;  /* 0x000000ffff054224 */ /* 0x000fca00078e000f */
[----:B------:R0:W-:Y:S04]  /*a600*/  @P4 STG.E.U16 desc[UR36][R4.64+0xf0], R86 ;  /* 0x0000f05604004986 */ /* 0x0001e8000c101524 */
[----:B------:R0:W-:Y:S02]  /*a610*/  @P3 STG.E.U16 desc[UR36][R14.64+0xf2], R87 ;  /* 0x0000f2570e003986 */ /* 0x0001e4000c101524 */
.L_x_287:
[----:B------:R-:W-:Y:S05]  /*a620*/  BSYNC B0 ;  /* 0x0000000000007941 */ /* 0x000fea0003800000 */
.L_x_35:
[----:B------:R-:W-:Y:S01]  /*a630*/  ULDC UR4, c[0x0][0xc] ;  /* 0x0000030000047ab9 */ /* 0x000fe20000000800 */
[----:B------:R-:W-:Y:S01]  /*a640*/  ULDC UR5, c[0x0][0x10] ;  /* 0x0000040000057ab9 */ /* 0x000fe20000000800 */
[----:B0-----:R-:W0:Y:S01]  /*a650*/  LDC R5, c[0x0][0x14] ;  /* 0x00000500ff057b82 */ /* 0x001e220000000800 */
[----:B------:R-:W-:Y:S01]  /*a660*/  UIMAD.WIDE.U32 UR4, UR4, UR5, URZ ;  /* 0x00000005040472a5 */ /* 0x000fe2000f8e003f */
[----:B------:R-:W-:Y:S01]  /*a670*/  PRMT R0, RZ, 0x7610, R0 ;  /* 0x00007610ff007816 */ /* 0x000fe20000000000 */
[----:B------:R-:W-:Y:S02]  /*a680*/  IMAD.MOV.U32 R153, RZ, RZ, -0x1 ;  /* 0xffffffffff997424 */ /* 0x000fe400078e00ff */
[----:B------:R-:W-:Y:S02]  /*a690*/  IMAD.MOV.U32 R23, RZ, RZ, -0x1 ;  /* 0xffffffffff177424 */ /* 0x000fe400078e00ff */
[----:B0-----:R-:W-:-:S04]  /*a6a0*/  IMAD.WIDE.U32 R16, R5, UR4, R16 ;  /* 0x0000000405107c25 */ /* 0x001fc8000f8e0010 */
[----:B------:R-:W-:Y:S01]  /*a6b0*/  IMAD R5, R5, UR5, RZ ;  /* 0x0000000505057c24 */ /* 0x000fe2000f8e02ff */
[----:B------:R-:W-:Y:S02]  /*a6c0*/  ULDC.64 UR4, c[0x0][0x650] ;  /* 0x0001940000047ab9 */ /* 0x000fe40000000a00 */
[----:B------:R-:W-:Y:S01]  /*a6d0*/  ISETP.GE.U32.AND P0, PT, R16, UR4, PT ;  /* 0x0000000410007c0c */ /* 0x000fe2000bf06070 */
[----:B------:R-:W-:-:S05]  /*a6e0*/  IMAD.IADD R17, R17, 0x1, R5 ;  /* 0x0000000111117824 */ /* 0x000fca00078e0205 */
[----:B------:R-:W-:-:S13]  /*a6f0*/  ISETP.GE.U32.AND.EX P0, PT, R17, UR5, PT, P0 ;  /* 0x0000000511007c0c */ /* 0x000fda000bf06100 */
[----:B------:R-:W-:Y:S05]  /*a700*/  @P0 BRA `(.L_x_288) ;  /* 0x0000000400640947 */ /* 0x000fea0003800000 */
[----:B------:R-:W0:Y:S01]  /*a710*/  S2R R12, SR_CTAID.X ;  /* 0x00000000000c7919 */ /* 0x000e220000002500 */
[----:B------:R-:W3:Y:S01]  /*a720*/  LDC.64 R10, c[0x0][0x628] ;  /* 0x00018a00ff0a7b82 */ /* 0x000ee20000000a00 */
[----:B------:R-:W-:Y:S01]  /*a730*/  ULDC UR4, c[0x0][0x150] ;  /* 0x0000540000047ab9 */ /* 0x000fe20000000800 */
[----:B-12---:R-:W-:Y:S01]  /*a740*/  IMAD.MOV.U32 R8, RZ, RZ, R16 ;  /* 0x000000ffff087224 */ /* 0x006fe200078e0010 */
[----:B------:R-:W1:Y:S01]  /*a750*/  S2R R24, SR_CTAID.Y ;  /* 0x0000000000187919 */ /* 0x000e620000002600 */
[----:B------:R-:W-:-:S04]  /*a760*/  IMAD.MOV.U32 R9, RZ, RZ, R17 ;  /* 0x000000ffff097224 */ /* 0x000fc800078e0011 */
[----:B------:R-:W2:Y:S08]  /*a770*/  LDC R21, c[0x0][0x144] ;  /* 0x00005100ff157b82 */ /* 0x000eb00000000800 */
[----:B------:R-:W1:Y:S08]  /*a780*/  LDC R0, c[0x0][0x630] ;  /* 0x00018c00ff007b82 */ /* 0x000e700000000800 */
[----:B------:R-:W1:Y:S01]  /*a790*/  LDC.64 R14, c[0x0][0x620] ;  /* 0x00018800ff0e7b82 */ /* 0x000e620000000a00 */
[----:B---3--:R-:W-:-:S04]  /*a7a0*/  ISETP.NE.U32.AND P0, PT, R10, RZ, PT ;  /* 0x000000ff0a00720c */ /* 0x008fc80003f05070 */
[----:B------:R-:W-:Y:S02]  /*a7b0*/  ISETP.NE.AND.EX P0, PT, R11, RZ, PT, P0 ;  /* 0x000000ff0b00720c */ /* 0x000fe40003f05300 */
[----:B0-----:R-:W-:-:S05]  /*a7c0*/  I2FP.F32.U32 R3, R12 ;  /* 0x0000000c00037245 */ /* 0x001fca0000201000 */
[----:B------:R-:W-:-:S04]  /*a7d0*/  FMUL R3, R3, UR4 ;  /* 0x0000000403037c20 */ /* 0x000fc80008400000 */
[----:B------:R0:W3:Y:S02]  /*a7e0*/  F2I.U32.TRUNC.NTZ R20, R3 ;  /* 0x0000000300147305 */ /* 0x0000e4000020f000 */
[----:B--2---:R-:W-:Y:S05]  /*a7f0*/  @!P0 BRA `(.L_x_289) ;  /* 0x0000000000288947 */ /* 0x004fea0003800000 */
[----:B0-----:R-:W0:Y:S02]  /*a800*/  LDC R3, c[0x0][0x634] ;  /* 0x00018d00ff037b82 */ /* 0x001e240000000800 */
[----:B0-----:R-:W-:-:S05]  /*a810*/  IADD3 R3, P0, R16, R3, RZ ;  /* 0x0000000310037210 */ /* 0x001fca0007f1e0ff */
[----:B------:R-:W-:-:S04]  /*a820*/  IMAD.X R13, RZ, RZ, R17, P0 ;  /* 0x000000ffff0d7224 */ /* 0x000fc800000e0611 */
[----:B------:R-:W-:-:S04]  /*a830*/  IMAD.WIDE.U32 R4, R13, R10, RZ ;  /* 0x0000000a0d047225 */ /* 0x000fc800078e00ff */
[----:B------:R-:W-:-:S04]  /*a840*/  IMAD.WIDE.U32 R6, P0, R3, R11, R4 ;  /* 0x0000000b03067225 */ /* 0x000fc80007800004 */
[----:B------:R-:W-:Y:S01]  /*a850*/  IMAD.WIDE.U32 R4, R3, R10, RZ ;  /* 0x0000000a03047225 */ /* 0x000fe200078e00ff */
[----:B------:R-:W-:-:S03]  /*a860*/  MOV R8, R7 ;  /* 0x0000000700087202 */ /* 0x000fc60000000f00 */
[----:B------:R-:W-:Y:S01]  /*a870*/  IMAD.X R9, RZ, RZ, RZ, P0 ;  /* 0x000000ffff097224 */ /* 0x000fe200000e06ff */
[----:B------:R-:W-:-:S05]  /*a880*/  IADD3 RZ, P0, R5, R6, RZ ;  /* 0x0000000605ff7210 */ /* 0x000fca0007f1e0ff */
[----:B------:R-:W-:-:S08]  /*a890*/  IMAD.WIDE.U32.X R8, R13, R11, R8, P0 ;  /* 0x0000000b0d087225 */ /* 0x000fd000000e0408 */
.L_x_289:
[----:B------:R-:W2:Y:S01]  /*a8a0*/  LDC.64 R30, c[0x0][0x640] ;  /* 0x00019000ff1e7b82 */ /* 0x000ea20000000a00 */
[-CC-:B-1----:R-:W-:Y:S01]  /*a8b0*/  SHF.R.U64 R23, R8, R0.reuse, R9.reuse ;  /* 0x0000000008177219 */ /* 0x182fe20000001209 */
[----:B---3--:R-:W-:Y:S01]  /*a8c0*/  IMAD.MOV R20, RZ, RZ, -R20 ;  /* 0x000000ffff147224 */ /* 0x008fe200078e0a14 */
[----:B------:R-:W-:Y:S01]  /*a8d0*/  SHF.R.U32.HI R0, RZ, R0, R9 ;  /* 0x00000000ff007219 */ /* 0x000fe20000011609 */
[----:B------:R-:W-:Y:S01]  /*a8e0*/  ULDC UR4, c[0x0][0x154] ;  /* 0x0000550000047ab9 */ /* 0x000fe20000000800 */
[----:B0-----:R-:W-:Y:S01]  /*a8f0*/  IADD3 R3, P0, RZ, -R23, RZ ;  /* 0x80000017ff037210 */ /* 0x001fe20007f1e0ff */
[----:B------:R-:W-:Y:S02]  /*a900*/  IMAD R26, R21, R20, R12 ;  /* 0x00000014151a7224 */ /* 0x000fe400078e020c */
[----:B------:R-:W0:Y:S01]  /*a910*/  LDC R6, c[0x0][0x618] ;  /* 0x00018600ff067b82 */ /* 0x000e220000000800 */
[----:B------:R-:W-:Y:S02]  /*a920*/  IMAD.MOV.U32 R7, RZ, RZ, 0x1 ;  /* 0x00000001ff077424 */ /* 0x000fe400078e00ff */
[----:B------:R-:W-:-:S04]  /*a930*/  IMAD.X R5, RZ, RZ, ~R0, P0 ;  /* 0x000000ffff057224 */ /* 0x000fc800000e0e00 */
[-C--:B------:R-:W-:Y:S01]  /*a940*/  IMAD R0, R5, R14.reuse, RZ ;  /* 0x0000000e05007224 */ /* 0x080fe200078e02ff */
[----:B------:R-:W1:Y:S01]  /*a950*/  LDC R8, c[0x0][0x608] ;  /* 0x00018200ff087b82 */ /* 0x000e620000000800 */
[----:B------:R-:W-:-:S04]  /*a960*/  IMAD.WIDE.U32 R4, R3, R14, R16 ;  /* 0x0000000e03047225 */ /* 0x000fc800078e0010 */
[----:B------:R-:W-:Y:S01]  /*a970*/  IMAD R3, R3, R15, R0 ;  /* 0x0000000f03037224 */ /* 0x000fe200078e0200 */
[----:B------:R-:W-:Y:S02]  /*a980*/  I2FP.F32.U32 R0, R24 ;  /* 0x0000001800007245 */ /* 0x000fe40000201000 */
[----:B------:R-:W3:Y:S01]  /*a990*/  LDC R28, c[0x0][0x658] ;  /* 0x00019600ff1c7b82 */ /* 0x000ee20000000800 */
[----:B------:R-:W-:Y:S01]  /*a9a0*/  IMAD.IADD R3, R5, 0x1, R3 ;  /* 0x0000000105037824 */ /* 0x000fe200078e0203 */
[----:B--2---:R-:W-:Y:S01]  /*a9b0*/  ISETP.NE.U32.AND P0, PT, R30, RZ, PT ;  /* 0x000000ff1e00720c */ /* 0x004fe20003f05070 */
[----:B------:R-:W-:Y:S01]  /*a9c0*/  FMUL R0, R0, UR4 ;  /* 0x0000000400007c20 */ /* 0x000fe20008400000 */
[----:B------:R-:W-:Y:S02]  /*a9d0*/  IMAD.MOV.U32 R5, RZ, RZ, -0x1 ;  /* 0xffffffffff057424 */ /* 0x000fe400078e00ff */
[----:B------:R-:W-:Y:S01]  /*a9e0*/  ISETP.NE.AND.EX P0, PT, R31, RZ, PT, P0 ;  /* 0x000000ff1f00720c */ /* 0x000fe20003f05300 */
[----:B------:R2:W2:Y:S01]  /*a9f0*/  F2I.U32.TRUNC.NTZ R14, R0 ;  /* 0x00000000000e7305 */ /* 0x0004a2000020f000 */
[----:B------:R-:W2:Y:S01]  /*aa00*/  LDC R15, c[0x0][0x148] ;  /* 0x00005200ff0f7b82 */ /* 0x000ea20000000800 */
[----:B0-----:R-:W-:-:S02]  /*aa10*/  SHF.R.U64 R12, R4, R6, R3 ;  /* 0x00000006040c7219 */ /* 0x001fc40000001203 */
[----:B------:R-:W-:-:S05]  /*aa20*/  SHF.R.U32.HI R3, RZ, R6, R3 ;  /* 0x00000006ff037219 */ /* 0x000fca0000011603 */
[----:B------:R-:W0:Y:S01]  /*aa30*/  LDC R20, c[0x0][0x600] ;  /* 0x00018000ff147b82 */ /* 0x000e220000000800 */
[-CC-:B-1----:R-:W-:Y:S02]  /*aa40*/  SHF.R.U64 R10, R12, R8.reuse, R3.reuse ;  /* 0x000000080c0a7219 */ /* 0x182fe40000001203 */
[----:B------:R-:W-:-:S05]  /*aa50*/  SHF.R.U32.HI R3, RZ, R8, R3 ;  /* 0x00000008ff037219 */ /* 0x000fca0000011603 */
[----:B------:R-:W1:Y:S01]  /*aa60*/  LDC R25, c[0x0][0x648] ;  /* 0x00019200ff197b82 */ /* 0x000e620000000800 */
[-C--:B---3--:R-:W-:Y:S02]  /*aa70*/  SHF.L.U32 R4, R5, R28.reuse, RZ ;  /* 0x0000001c05047219 */ /* 0x088fe400000006ff */
[-CC-:B------:R-:W-:Y:S02]  /*aa80*/  SHF.R.U64 R13, R10, R28.reuse, R3.reuse ;  /* 0x0000001c0a0d7219 */ /* 0x180fe40000001203 */
[----:B------:R-:W-:Y:S02]  /*aa90*/  SHF.R.U32.HI R5, RZ, R28, R3 ;  /* 0x0000001cff057219 */ /* 0x000fe40000011603 */
[----:B------:R-:W-:Y:S01]  /*aaa0*/  LOP3.LUT R21, RZ, R4, RZ, 0x33, !PT ;  /* 0x00000004ff157212 */ /* 0x000fe200078e33ff */
[----:B------:R-:W3:Y:S01]  /*aab0*/  LDC R27, c[0x0][0x638] ;  /* 0x00018e00ff1b7b82 */ /* 0x000ee20000000800 */
[----:B------:R-:W-:Y:S01]  /*aac0*/  SHF.L.U32 R28, R7, R28, RZ ;  /* 0x0000001c071c7219 */ /* 0x000fe200000006ff */
[----:B------:R-:W-:-:S06]  /*aad0*/  IMAD.MOV.U32 R4, RZ, RZ, R13 ;  /* 0x000000ffff047224 */ /* 0x000fcc00078e000d */
[----:B------:R-:W0:Y:S01]  /*aae0*/  LDC R29, c[0x0][0x610] ;  /* 0x00018400ff1d7b82 */ /* 0x000e220000000800 */
[----:B------:R-:W-:Y:S05]  /*aaf0*/  @!P0 BRA `(.L_x_290) ;  /* 0x0000000000288947 */ /* 0x000fea0003800000 */
[----:B--2---:R-:W2:Y:S02]  /*ab00*/  LDC R0, c[0x0][0x64c] ;  /* 0x00019300ff007b82 */ /* 0x004ea40000000800 */
[----:B--2---:R-:W-:-:S05]  /*ab10*/  IADD3 R3, P0, R13, R0, RZ ;  /* 0x000000000d037210 */ /* 0x004fca0007f1e0ff */
        /* <DEDUP_REMOVED lines=8> */
.L_x_290:
[----:B------:R-:W-:Y:S01]  /*aba0*/  ISETP.NE.AND P0, PT, R2, 0x1, PT ;  /* 0x000000010200780c */ /* 0x000fe20003f05270 */
[----:B------:R-:W-:Y:S01]  /*abb0*/  IMAD.MOV.U32 R6, RZ, RZ, 0x1 ;  /* 0x00000001ff067424 */ /* 0x000fe200078e00ff */
[----:B-12---:R-:W-:Y:S01]  /*abc0*/  SHF.R.U64 R0, R4, R25, R5 ;  /* 0x0000001904007219 */ /* 0x006fe20000001205 */
[----:B0-----:R-:W-:Y:S01]  /*abd0*/  VIADD R5, R20, 0xffffffff ;  /* 0xffffffff14057836 */ /* 0x001fe20000000000 */
[----:B------:R-:W-:Y:S02]  /*abe0*/  LOP3.LUT R3, R10, R21, RZ, 0xc0, !PT ;  /* 0x000000150a037212 */ /* 0x000fe400078ec0ff */
[----:B------:R-:W-:Y:S01]  /*abf0*/  IADD3 R14, -R14, RZ, RZ ;  /* 0x000000ff0e0e7210 */ /* 0x000fe20007ffe1ff */
[----:B------:R-:W-:Y:S01]  /*ac00*/  IMAD.MOV R4, RZ, RZ, -R0 ;  /* 0x000000ffff047224 */ /* 0x000fe200078e0a00 */
[----:B------:R-:W-:Y:S01]  /*ac10*/  LOP3.LUT R5, R12, R5, RZ, 0xc0, !PT ;  /* 0x000000050c057212 */ /* 0x000fe200078ec0ff */
[----:B------:R-:W-:Y:S02]  /*ac20*/  IMAD R3, R28, R0, R3 ;  /* 0x000000001c037224 */ /* 0x000fe400078e0203 */
[----:B---3--:R-:W-:-:S02]  /*ac30*/  IMAD R0, R4, R27, R13 ;  /* 0x0000001b04007224 */ /* 0x008fc400078e020d */
[----:B------:R-:W-:Y:S02]  /*ac40*/  @P0 IMAD R26, R15, R14, R24 ;  /* 0x0000000e0f1a0224 */ /* 0x000fe400078e0218 */
[----:B------:R-:W-:Y:S01]  /*ac50*/  IMAD R4, R0, R20, R5 ;  /* 0x0000001400047224 */ /* 0x000fe200078e0205 */
[----:B------:R-:W-:Y:S01]  /*ac60*/  PRMT R0, R6, 0x7610, R0 ;  /* 0x0000761006007816 */ /* 0x000fe20000000000 */
[----:B------:R-:W-:-:S05]  /*ac70*/  IMAD R3, R3, R29, R26 ;  /* 0x0000001d03037224 */ /* 0x000fca00078e021a */
[----:B------:R-:W-:Y:S02]  /*ac80*/  SEL R153, R4, R3, !P0 ;  /* 0x0000000304997207 */ /* 0x000fe40004000000 */
[----:B------:R-:W-:-:S07]  /*ac90*/  SEL R3, R3, R4, !P0 ;  /* 0x0000000403037207 */ /* 0x000fce0004000000 */
.L_x_288:
[----:B------:R-:W-:Y:S01]  /*aca0*/  LOP3.LUT P0, RZ, R0, 0xff, RZ, 0xc0, !PT ;  /* 0x000000ff00ff7812 */ /* 0x000fe2000780c0ff */
[----:B------:R-:W-:-:S12]  /*acb0*/  IMAD.MOV.U32 R152, RZ, RZ, R3 ;  /* 0x000000ffff987224 */ /* 0x000fd800078e0003 */
[----:B------:R-:W-:Y:S05]  /*acc0*/  @P0 BRA `(.L_x_291) ;  /* 0xffffff6400640947 */ /* 0x000fea000383ffff */
[----:B------:R-:W-:Y:S05]  /*acd0*/  EXIT ;  /* 0x000000000000794d */ /* 0x000fea0003800000 */
.L_x_8:
[----:B0-----:R-:W-:Y:S01]  /*ace0*/  ULDC.64 UR4, c[0x0][0x650] ;  /* 0x0001940000047ab9 */ /* 0x001fe20000000a00 */
        /* <DEDUP_REMOVED lines=8> */
[----:B------:R-:W-:Y:S02]  /*ad70*/  IMAD.MOV.U32 R12, RZ, RZ, R16 ;  /* 0x000000ffff0c7224 */ /* 0x000fe400078e0010 */
[----:B------:R-:W-:-:S05]  /*ad80*/  IMAD.MOV.U32 R13, RZ, RZ, R17 ;  /* 0x000000ffff0d7224 */ /* 0x000fca00078e0011 */
[----:B------:R-:W1:Y:S08]  /*ad90*/  LDC R6, c[0x0][0x630] ;  /* 0x00018c00ff067b82 */ /* 0x000e700000000800 */
[----:B------:R-:W2:Y:S01]  /*ada0*/  LDC.64 R24, c[0x0][0x620] ;  /* 0x00018800ff187b82 */ /* 0x000ea20000000a00 */
[----:B0-----:R-:W-:-:S04]  /*adb0*/  ISETP.NE.U32.AND P0, PT, R14, RZ, PT ;  /* 0x000000ff0e00720c */ /* 0x001fc80003f05070 */
[----:B------:R-:W-:-:S13]  /*adc0*/  ISETP.NE.AND.EX P0, PT, R15, RZ, PT, P0 ;  /* 0x000000ff0f00720c */ /* 0x000fda0003f05300 */
[----:B-12---:R-:W-:Y:S05]  /*add0*/  @!P0 BRA `(.L_x_293) ;  /* 0x0000000000288947 */ /* 0x006fea0003800000 */
[----:B------:R-:W0:Y:S02]  /*ade0*/  LDC R9, c[0x0][0x634] ;  /* 0x00018d00ff097b82 */ /* 0x000e240000000800 */
[----:B0-----:R-:W-:-:S04]  /*adf0*/  IADD3 R13, P0, R16, R9, RZ ;  /* 0x00000009100d7210 */ /* 0x001fc80007f1e0ff */
[----:B------:R-:W-:-:S05]  /*ae00*/  IADD3.X R23, RZ, R17, RZ, P0, !PT ;  /* 0x00000011ff177210 */ /* 0x000fca00007fe4ff */
[----:B------:R-:W-:-:S04]  /*ae10*/  IMAD.WIDE.U32 R8, R23, R14, RZ ;  /* 0x0000000e17087225 */ /* 0x000fc800078e00ff */
[----:B------:R-:W-:-:S04]  /*ae20*/  IMAD.WIDE.U32 R10, P0, R13, R15, R8 ;  /* 0x0000000f0d0a7225 */ /* 0x000fc80007800008 */
[----:B------:R-:W-:-:S04]  /*ae30*/  IMAD.WIDE.U32 R8, R13, R14, RZ ;  /* 0x0000000e0d087225 */ /* 0x000fc800078e00ff */
[----:B------:R-:W-:Y:S01]  /*ae40*/  IMAD.X R13, RZ, RZ, RZ, P0 ;  /* 0x000000ffff0d7224 */ /* 0x000fe200000e06ff */
[----:B------:R-:W-:Y:S01]  /*ae50*/  IADD3 RZ, P0, R9, R10, RZ ;  /* 0x0000000a09ff7210 */ /* 0x000fe20007f1e0ff */
[----:B------:R-:W-:-:S04]  /*ae60*/  IMAD.MOV.U32 R12, RZ, RZ, R11 ;  /* 0x000000ffff0c7224 */ /* 0x000fc800078e000b */
[----:B------:R-:W-:-:S08]  /*ae70*/  IMAD.WIDE.U32.X R12, R23, R15, R12, P0 ;  /* 0x0000000f170c7225 */ /* 0x000fd000000e040c */
.L_x_293:
[----:B------:R-:W0:Y:S01]  /*ae80*/  LDC.64 R28, c[0x0][0x640] ;  /* 0x00019000ff1c7b82 */ /* 0x000e220000000a00 */
[-CC-:B------:R-:W-:Y:S01]  /*ae90*/  SHF.R.U64 R22, R12, R6.reuse, R13.reuse ;  /* 0x000000060c167219 */ /* 0x180fe2000000120d */
[----:B------:R-:W-:Y:S01]  /*aea0*/  IMAD.MOV.U32 R30, RZ, RZ, 0x1 ;  /* 0x00000001ff1e7424 */ /* 0x000fe200078e00ff */
[----:B------:R-:W-:Y:S02]  /*aeb0*/  SHF.R.U32.HI R6, RZ, R6, R13 ;  /* 0x00000006ff067219 */ /* 0x000fe4000001160d */
        /* <DEDUP_REMOVED lines=8> */
[----:B------:R-:W-:Y:S01]  /*af40*/  IMAD.IADD R9, R9, 0x1, R11 ;  /* 0x0000000109097824 */ /* 0x000fe200078e020b */
[----:B0-----:R-:W-:-:S04]  /*af50*/  ISETP.NE.U32.AND P0, PT, R28, RZ, PT ;  /* 0x000000ff1c00720c */ /* 0x001fc80003f05070 */
[----:B------:R-:W-:Y:S02]  /*af60*/  ISETP.NE.AND.EX P0, PT, R29, RZ, PT, P0 ;  /* 0x000000ff1d00720c */ /* 0x000fe40003f05300 */
[----:B------:R-:W0:Y:S01]  /*af70*/  LDC R20, c[0x0][0x600] ;  /* 0x00018000ff147b82 */ /* 0x000e220000000800 */
[-CC-:B-1----:R-:W-:Y:S01]  /*af80*/  SHF.R.U64 R14, R8, R10.reuse, R9.reuse ;  /* 0x0000000a080e7219 */ /* 0x182fe20000001209 */
[----:B------:R-:W-:Y:S01]  /*af90*/  IMAD.MOV.U32 R8, RZ, RZ, -0x1 ;  /* 0xffffffffff087424 */ /* 0x000fe200078e00ff */
[----:B------:R-:W-:-:S05]  /*afa0*/  SHF.R.U32.HI R9, RZ, R10, R9 ;  /* 0x0000000aff097219 */ /* 0x000fca0000011609 */
[----:B------:R-:W1:Y:S01]  /*afb0*/  LDC R24, c[0x0][0x648] ;  /* 0x00019200ff187b82 */ /* 0x000e620000000800 */
[-CC-:B--2---:R-:W-:Y:S02]  /*afc0*/  SHF.R.U64 R23, R14, R12.reuse, R9.reuse ;  /* 0x0000000c0e177219 */ /* 0x184fe40000001209 */
[----:B------:R-:W-:-:S05]  /*afd0*/  SHF.R.U32.HI R6, RZ, R12, R9 ;  /* 0x0000000cff067219 */ /* 0x000fca0000011609 */
[----:B------:R-:W2:Y:S01]  /*afe0*/  LDC R26, c[0x0][0x638] ;  /* 0x00018e00ff1a7b82 */ /* 0x000ea20000000800 */
[-C--:B---3--:R-:W-:Y:S02]  /*aff0*/  SHF.L.U32 R8, R8, R27.reuse, RZ ;  /* 0x0000001b08087219 */ /* 0x088fe400000006ff */
[-CC-:B------:R-:W-:Y:S02]  /*b000*/  SHF.R.U64 R25, R23, R27.reuse, R6.reuse ;  /* 0x0000001b17197219 */ /* 0x180fe40000001206 */
[----:B------:R-:W-:Y:S02]  /*b010*/  LOP3.LUT R32, RZ, R8, RZ, 0x33, !PT ;  /* 0x00000008ff207212 */ /* 0x000fe400078e33ff */
[----:B------:R-:W-:Y:S01]  /*b020*/  SHF.R.U32.HI R9, RZ, R27, R6 ;  /* 0x0000001bff097219 */ /* 0x000fe20000011606 */
[----:B------:R-:W3:Y:S01]  /*b030*/  LDC R31, c[0x0][0x610] ;  /* 0x00018400ff1f7b82 */ /* 0x000ee20000000800 */
[----:B------:R-:W-:Y:S01]  /*b040*/  IMAD.MOV.U32 R8, RZ, RZ, R25 ;  /* 0x000000ffff087224 */ /* 0x000fe200078e0019 */
[----:B------:R-:W-:Y:S06]  /*b050*/  @!P0 BRA `(.L_x_294) ;  /* 0x0000000000288947 */ /* 0x000fec0003800000 */
[----:B------:R-:W4:Y:S02]  /*b060*/  LDC R6, c[0x0][0x64c] ;  /* 0x00019300ff067b82 */ /* 0x000f240000000800 */
[----:B----4-:R-:W-:-:S05]  /*b070*/  IADD3 R13, P0, R25, R6, RZ ;  /* 0x00000006190d7210 */ /* 0x010fca0007f1e0ff */
        /* <DEDUP_REMOVED lines=8> */
.L_x_294:
[----:B------:R-:W-:Y:S02]  /*b100*/  ISETP.NE.AND P0, PT, R2, 0x1, PT ;  /* 0x000000010200780c */ /* 0x000fe40003f05270 */
[----:B-1----:R-:W-:Y:S01]  /*b110*/  SHF.R.U64 R6, R8, R24, R9 ;  /* 0x0000001808067219 */ /* 0x002fe20000001209 */
[----:B0-----:R-:W-:Y:S01]  /*b120*/  VIADD R9, R20, 0xffffffff ;  /* 0xffffffff14097836 */ /* 0x001fe20000000000 */
[----:B------:R-:W-:Y:S02]  /*b130*/  SHF.L.U32 R30, R30, R27, RZ ;  /* 0x0000001b1e1e7219 */ /* 0x000fe400000006ff */
[----:B------:R-:W-:Y:S01]  /*b140*/  LOP3.LUT R5, R23, R32, RZ, 0xc0, !PT ;  /* 0x0000002017057212 */ /* 0x000fe200078ec0ff */
[----:B------:R-:W-:-:S04]  /*b150*/  IMAD.MOV R8, RZ, RZ, -R6 ;  /* 0x000000ffff087224 */ /* 0x000fc800078e0a06 */
[----:B------:R-:W-:Y:S01]  /*b160*/  IMAD R6, R30, R6, R5 ;  /* 0x000000061e067224 */ /* 0x000fe200078e0205 */
[----:B------:R-:W-:Y:S01]  /*b170*/  LOP3.LUT R5, R14, R9, RZ, 0xc0, !PT ;  /* 0x000000090e057212 */ /* 0x000fe200078ec0ff */
[----:B------:R-:W-:Y:S02]  /*b180*/  @P0 IMAD R3, R7, R21, R4 ;  /* 0x0000001507030224 */ /* 0x000fe400078e0204 */
[----:B--2---:R-:W-:Y:S02]  /*b190*/  IMAD R4, R8, R26, R25 ;  /* 0x0000001a08047224 */ /* 0x004fe400078e0219 */
[----:B---3--:R-:W-:Y:S02]  /*b1a0*/  IMAD R3, R6, R31, R3 ;  /* 0x0000001f06037224 */ /* 0x008fe400078e0203 */
[----:B------:R-:W-:Y:S02]  /*b1b0*/  IMAD R4, R4, R20, R5 ;  /* 0x0000001404047224 */ /* 0x000fe400078e0205 */
[----:B------:R-:W-:-:S02]  /*b1c0*/  IMAD.MOV.U32 R8, RZ, RZ, 0x1 ;  /* 0x00000001ff087424 */ /* 0x000fc400078e00ff */
[----:B------:R-:W-:Y:S01]  /*b1d0*/  IMAD.MOV.U32 R6, RZ, RZ, R22 ;  /* 0x000000ffff067224 */ /* 0x000fe200078e0016 */
[----:B------:R-:W-:Y:S02]  /*b1e0*/  SEL R13, R4, R3, !P0 ;  /* 0x00000003040d7207 */ /* 0x000fe40004000000 */
[----:B------:R-:W-:-:S07]  /*b1f0*/  SEL R20, R3, R4, !P0 ;  /* 0x0000000403147207 */ /* 0x000fce0004000000 */
.L_x_292:
[----:B------:R-:W-:-:S08]  /*b200*/  NOP ;  /* 0x0000000000007918 */ /* 0x000fd00000000000 */
[----:B------:R-:W0:-:S00]  /*b210*/  USETMAXREG.DEALLOC.CTAPOOL 0x28 ;  /* 0x00000028000079c8 */ /* 0x000e0000080e0500 */
[----:B0-----:R-:W-:-:S13]  /*b220*/  ISETP.NE.AND P0, PT, R0, RZ, PT ;  /* 0x000000ff0000720c */ /* 0x001fda0003f05270 */
[----:B------:R-:W-:Y:S05]  /*b230*/  @P0 EXIT ;  /* 0x000000000000094d */ /* 0x000fea0003800000 */
[----:B------:R-:W-:Y:S01]  /*b240*/  LOP3.LUT P0, RZ, R8, 0xff, RZ, 0xc0, !PT ;  /* 0x000000ff08ff7812 */ /* 0x000fe2000780c0ff */
[----:B------:R-:W-:Y:S02]  /*b250*/  IMAD.MOV.U32 R0, RZ, RZ, 0x1 ;  /* 0x00000001ff007424 */ /* 0x000fe400078e00ff */
[----:B------:R-:W-:-:S10]  /*b260*/  IMAD.MOV.U32 R3, RZ, RZ, RZ ;  /* 0x000000ffff037224 */ /* 0x000fd400078e00ff */
[----:B------:R-:W-:Y:S05]  /*b270*/  @!P0 BRA `(.L_x_295) ;  /* 0x0000000c00388947 */ /* 0x000fea0003800000 */
[----:B------:R-:W0:Y:S01]  /*b280*/  LDC R0, c[0x0][0x28c] ;  /* 0x0000a300ff007b82 */ /* 0x000e220000000800 */
[----:B------:R-:W-:Y:S01]  /*b290*/  ULDC UR5, c[0x0][0x658] ;  /* 0x0001960000057ab9 */ /* 0x000fe20000000800 */
[----:B------:R-:W-:Y:S01]  /*b2a0*/  UMOV UR7, 0xffffffff ;  /* 0xffffffff00077882 */ /* 0x000fe20000000000 */
[----:B------:R-:W-:Y:S01]  /*b2b0*/  ULDC UR6, c[0x0][0xc] ;  /* 0x0000030000067ab9 */ /* 0x000fe20000000800 */
[----:B------:R-:W-:Y:S01]  /*b2c0*/  USHF.L.U32 UR8, UR7, UR5, URZ ;  /* 0x0000000507087299 */ /* 0x000fe2000800063f */
[----:B------:R-:W-:Y:S01]  /*b2d0*/  BSSY B0, `(.L_x_295) ;  /* 0x00000c8000007945 */ /* 0x000fe20003800000 */
[----:B------:R-:W-:Y:S01]  /*b2e0*/  UMOV UR9, 0x1 ;  /* 0x0000000100097882 */ /* 0x000fe20000000000 */
[----:B------:R-:W-:Y:S01]  /*b2f0*/  ULDC UR7, c[0x0][0x10] ;  /* 0x0000040000077ab9 */ /* 0x000fe20000000800 */
[----:B------:R-:W1:Y:S01]  /*b300*/  S2UR UR10, SR_CgaCtaId ;  /* 0x00000000000a79c3 */ /* 0x000e620000008800 */
[----:B------:R-:W-:Y:S01]  /*b310*/  UIMAD.WIDE.U32 UR6, UR6, UR7, URZ ;  /* 0x00000007060672a5 */ /* 0x000fe2000f8e003f */
[----:B------:R-:W-:Y:S01]  /*b320*/  IMAD.MOV.U32 R9, RZ, RZ, 0x1 ;  /* 0x00000001ff097424 */ /* 0x000fe200078e00ff */
[----:B------:R-:W-:Y:S01]  /*b330*/  USHF.L.U32 UR18, UR9, UR5, URZ ;  /* 0x0000000509127299 */ /* 0x000fe2000800063f */
[----:B------:R-:W-:Y:S01]  /*b340*/  LOP3.LUT R8, R19, 0x2, RZ, 0xfc, !PT ;  /* 0x0000000213087812 */ /* 0x000fe200078efcff */
[----:B------:R-:W-:Y:S01]  /*b350*/  ULDC UR4, c[0x0][0x600] ;  /* 0x0001800000047ab9 */ /* 0x000fe20000000800 */
[----:B------:R-:W-:Y:S01]  /*b360*/  ULDC UR5, c[0x0][0x14] ;  /* 0x0000050000057ab9 */ /* 0x000fe20000000800 */
[----:B------:R-:W-:-:S02]  /*b370*/  UIADD3 UR4, UR4, -0x1, URZ ;  /* 0xffffffff04047890 */ /* 0x000fc4000fffe03f */
[----:B------:R-:W-:Y:S02]  /*b380*/  UIMAD.WIDE.U32 UR20, UR6, UR5, URZ ;  /* 0x00000005061472a5 */ /* 0x000fe4000f8e003f */
[----:B------:R-:W-:Y:S02]  /*b390*/  UIMAD UR13, UR7, UR5, URZ ;  /* 0x00000005070d72a4 */ /* 0x000fe4000f8e023f */
[----:B------:R-:W-:Y:S02]  /*b3a0*/  ULOP3.LUT UR17, URZ, UR8, URZ, 0x33, !UPT ;  /* 0x000000083f117292 */ /* 0x000fe4000f8e333f */
[----:B------:R-:W-:Y:S01]  /*b3b0*/  UIADD3 UR13, UR21, UR13, URZ ;  /* 0x0000000d150d7290 */ /* 0x000fe2000fffe03f */
[----:B0-----:R-:W-:Y:S01]  /*b3c0*/  VIADD R0, R0, 0x1f ;  /* 0x0000001f00007836 */ /* 0x001fe20000000000 */
[----:B------:R-:W-:-:S04]  /*b3d0*/  ULDC.64 UR22, c[0x0][0x198] ;  /* 0x0000660000167ab9 */ /* 0x000fc80000000a00 */
[----:B------:R-:W-:Y:S01]  /*b3e0*/  SHF.R.S32.HI R3, RZ, 0x1f, R0 ;  /* 0x0000001fff037819 */ /* 0x000fe20000011400 */
[----:B-1----:R-:W-:-:S03]  /*b3f0*/  IMAD.U32 R11, RZ, RZ, UR10 ;  /* 0x0000000aff0b7e24 */ /* 0x002fc6000f8e00ff */
[----:B------:R-:W-:Y:S01]  /*b400*/  LEA.HI R3, R3, R0, RZ, 0x5 ;  /* 0x0000000003037211 */ /* 0x000fe200078f28ff */
[----:B------:R-:W-:-:S03]  /*b410*/  IMAD.MOV.U32 R0, RZ, RZ, 0x1 ;  /* 0x00000001ff007424 */ /* 0x000fc600078e00ff */
[----:B------:R-:W-:Y:S02]  /*b420*/  SHF.R.S32.HI R10, RZ, 0x5, R3 ;  /* 0x00000005ff0a7819 */ /* 0x000fe40000011403 */
[----:B------:R-:W-:-:S03]  /*b430*/  MOV R3, RZ ;  /* 0x000000ff00037202 */ /* 0x000fc60000000f00 */
[----:B------:R-:W-:-:S07]  /*b440*/  VIADD R12, R10, 0x1 ;  /* 0x000000010a0c7836 */ /* 0x000fce0000000000 */
.L_x_306:
[----:B------:R-:W-:-:S03]  /*b450*/  UMOV UR5, 0xffffffff ;  /* 0xffffffff00057882 */ /* 0x000fc60000000000 */
[----:B------:R-:W-:Y:S05]  /*b460*/  BRA.DIV UR5, `(.L_x_296) ;  /* 0x0000001205587947 */ /* 0x000fea000b800000 */
[----:B------:R-:W-:-:S13]  /*b470*/  ELECT P6, URZ, PT ;  /* 0x00000000003f782f */ /* 0x000fda00038c0000 */
.L_x_322:
[----:B------:R-:W0:Y:S01]  /*b480*/  LDC R4, c[0x0][0x28c] ;  /* 0x0000a300ff047b82 */ /* 0x000e220000000800 */
[----:B------:R-:W-:Y:S01]  /*b490*/  BSSY B1, `(.L_x_297) ;  /* 0x0000039000017945 */ /* 0x000fe20003800000 */
[----:B0-----:R-:W-:-:S13]  /*b4a0*/  ISETP.LT.OR P6, PT, R4, 0x1, !P6 ;  /* 0x000000010400780c */ /* 0x001fda00077c1670 */
[----:B------:R-:W-:Y:S05]  /*b4b0*/  @P6 BRA `(.L_x_298) ;  /* 0x0000000000d86947 */ /* 0x000fea0003800000 */
[----:B------:R-:W-:Y:S02]  /*b4c0*/  IMAD R20, R20, 0x8, R11 ;  /* 0x0000000814147824 */ /* 0x000fe400078e020b */
[----:B------:R-:W-:Y:S02]  /*b4d0*/  IMAD.SHL.U32 R15, R13, 0x80, RZ ;  /* 0x000000800d0f7824 */ /* 0x000fe400078e00ff */
[----:B------:R-:W-:Y:S02]  /*b4e0*/  IMAD.MOV.U32 R21, RZ, RZ, RZ ;  /* 0x000000ffff157224 */ /* 0x000fe400078e00ff */
[----:B------:R-:W-:Y:S02]  /*b4f0*/  IMAD.MOV.U32 R4, RZ, RZ, R12 ;  /* 0x000000ffff047224 */ /* 0x000fe400078e000c */
[----:B------:R-:W-:Y:S02]  /*b500*/  IMAD.MOV.U32 R5, RZ, RZ, R0 ;  /* 0x000000ffff057224 */ /* 0x000fe400078e0000 */
[----:B------:R-:W-:-:S02]  /*b510*/  IMAD.MOV.U32 R7, RZ, RZ, R3 ;  /* 0x000000ffff077224 */ /* 0x000fc400078e0003 */
[----:B------:R-:W-:-:S07]  /*b520*/  IMAD.SHL.U32 R20, R20, 0x20, RZ ;  /* 0x0000002014147824 */ /* 0x000fce00078e00ff */
.L_x_301:
[----:B------:R-:W0:Y:S01]  /*b530*/  S2UR UR5, SR_CgaCtaId ;  /* 0x00000000000579c3 */ /* 0x000e220000008800 */
[----:B------:R-:W-:Y:S02]  /*b540*/  MOV R14, 0x400 ;  /* 0x00000400000e7802 */ /* 0x000fe40000000f00 */
[----:B------:R-:W-:Y:S02]  /*b550*/  SHF.L.U32 R13, R5, 0x1f, RZ ;  /* 0x0000001f050d7819 */ /* 0x000fe400000006ff */
[----:B------:R-:W-:Y:S02]  /*b560*/  LOP3.LUT P1, RZ, R18, 0x7f, RZ, 0xc0, !PT ;  /* 0x0000007f12ff7812 */ /* 0x000fe4000782c0ff */
[----:B0-----:R-:W-:-:S04]  /*b570*/  MOV R11, UR5 ;  /* 0x00000005000b7c02 */ /* 0x001fc80008000f00 */
[----:B------:R-:W-:-:S07]  /*b580*/  LEA R24, R11, R14, 0x18 ;  /* 0x0000000e0b187211 */ /* 0x000fce00078ec0ff */
[----:B------:R-:W0:Y:S01]  /*b590*/  @!P1 LDC R14, c[0x0][0x500] ;  /* 0x00014000ff0e9b82 */ /* 0x000e220000000800 */
[----:B------:R-:W-:-:S04]  /*b5a0*/  IMAD R22, R7, 0x8, R24 ;  /* 0x0000000807167824 */ /* 0x000fc800078e0218 */
[----:B------:R-:W1:Y:S02]  /*b5b0*/  SYNCS.PHASECHK.TRANS64.TRYWAIT P0, [R22+URZ+0x48], R13 ;  /* 0x0000480d160075a7 */ /* 0x000e64000800017f */
[----:B-1----:R-:W-:Y:S05]  /*b5c0*/  @!P0 BRA `(.L_x_299) ;  /* 0x0000001000208947 */ /* 0x002fea0003800000 */
.L_x_323:
[----:B-1----:R-:W-:Y:S01]  /*b5d0*/  PRMT R13, R8, 0x9910, RZ ;  /* 0x00009910080d7816 */ /* 0x002fe200000000ff */
[----:B0-----:R0:W-:Y:S03]  /*b5e0*/  @!P1 SYNCS.ARRIVE.TRANS64 RZ, [R22+URZ], R14 ;  /* 0x0000000e16ff99a7 */ /* 0x0011e6000800003f */
[----:B------:R-:W-:-:S13]  /*b5f0*/  ISETP.NE.AND P0, PT, R13, 0x2, PT ;  /* 0x000000020d00780c */ /* 0x000fda0003f05270 */
[----:B0-----:R-:W-:Y:S05]  /*b600*/  @P0 BRA `(.L_x_300) ;  /* 0x0000000000040947 */ /* 0x001fea0003800000 */
[----:B------:R-:W-:Y:S01]  /*b610*/  BPT.TRAP 0x1 ;  /* 0x000000040000795c */ /* 0x000fe20000300000 */
.L_x_300:
[----:B------:R-:W-:Y:S01]  /*b620*/  IMAD.SHL.U32 R14, R7, 0x2000, RZ ;  /* 0x00002000070e7824 */ /* 0x000fe200078e00ff */
[----:B------:R-:W-:Y:S01]  /*b630*/  R2UR UR9, R22 ;  /* 0x00000000160972ca */ /* 0x000fe200000e0000 */
[----:B------:R-:W-:Y:S01]  /*b640*/  VIADD R4, R4, 0xffffffff ;  /* 0xffffffff04047836 */ /* 0x000fe20000000000 */
[----:B------:R-:W-:Y:S01]  /*b650*/  R2UR UR11, R20 ;  /* 0x00000000140b72ca */ /* 0x000fe200000e0000 */
[--C-:B------:R-:W-:Y:S01]  /*b660*/  IMAD R13, R11, 0x400, R14.reuse ;  /* 0x000004000b0d7824 */ /* 0x100fe200078e020e */
[----:B------:R-:W-:Y:S01]  /*b670*/  IADD3 R14, R24, 0x24180, R14 ;  /* 0x00024180180e7810 */ /* 0x000fe20007ffe00e */
[----:B------:R-:W-:Y:S01]  /*b680*/  UIADD3 UR6, UP0, UR22, 0xf0, URZ ;  /* 0x000000f016067890 */ /* 0x000fe2000ff1e03f */
[----:B------:R-:W-:Y:S01]  /*b690*/  R2UR UR10, R21 ;  /* 0x00000000150a72ca */ /* 0x000fe200000e0000 */
[----:B------:R-:W-:Y:S01]  /*b6a0*/  IMAD R13, R13, 0x2, R24 ;  /* 0x000000020d0d7824 */ /* 0x000fe200078e0218 */
[----:B------:R-:W-:Y:S01]  /*b6b0*/  R2UR UR12, R6 ;  /* 0x00000000060c72ca */ /* 0x000fe200000e0000 */
[----:B------:R-:W-:Y:S01]  /*b6c0*/  UIADD3 UR24, UP1, UR22, 0x1f0, URZ ;  /* 0x000001f016187890 */ /* 0x000fe2000ff3e03f */
[----:B------:R-:W-:Y:S01]  /*b6d0*/  R2UR UR16, R14 ;  /* 0x000000000e1072ca */ /* 0x000fe200000e0000 */
[----:B------:R-:W-:Y:S01]  /*b6e0*/  UIADD3.X UR7, URZ, UR23, URZ, UP0, !UPT ;  /* 0x000000173f077290 */ /* 0x000fe200087fe43f */
[----:B------:R-:W-:Y:S01]  /*b6f0*/  R2UR UR5, R13 ;  /* 0x000000000d0572ca */ /* 0x000fe200000e0000 */
[----:B------:R-:W-:Y:S01]  /*b700*/  VIADD R7, R7, 0x1 ;  /* 0x0000000107077836 */ /* 0x000fe20000000000 */
[----:B------:R-:W-:Y:S01]  /*b710*/  R2UR UR19, R15 ;  /* 0x000000000f1372ca */ /* 0x000fe200000e0000 */
[----:B------:R-:W-:Y:S01]  /*b720*/  UIADD3.X UR25, URZ, UR23, URZ, UP1, !UPT ;  /* 0x000000173f197290 */ /* 0x000fe20008ffe43f */
[----:B------:R-:W-:Y:S01]  /*b730*/  ISETP.GT.AND P1, PT, R4, 0x1, PT ;  /* 0x000000010400780c */ /* 0x000fe20003f24270 */
[----:B------:R-:W-:Y:S01]  /*b740*/  UMOV UR14, 0x0 ;  /* 0x00000000000e7882 */ /* 0x000fe20000000000 */
[----:B------:R-:W-:Y:S01]  /*b750*/  UMOV UR15, 0x10000000 ;  /* 0x10000000000f7882 */ /* 0x000fe20000000000 */
[----:B------:R-:W-:Y:S01]  /*b760*/  ISETP.NE.AND P0, PT, R7, 0x9, PT ;  /* 0x000000090700780c */ /* 0x000fe20003f05270 */
[----:B------:R-:W-:-:S03]  /*b770*/  VIADD R21, R21, 0x20 ;  /* 0x0000002015157836 */ /* 0x000fc60000000000 */
[----:B------:R-:W-:Y:S02]  /*b780*/  SEL R14, RZ, 0x1, P0 ;  /* 0x00000001ff0e7807 */ /* 0x000fe40000000000 */
[----:B------:R-:W-:Y:S01]  /*b790*/  UIADD3 UR8, UR5, 0x180, URZ ;  /* 0x0000018005087890 */ /* 0x000fe2000fffe03f */
[----:B------:R-:W-:Y:S02]  /*b7a0*/  SEL R7, R7, RZ, P0 ;  /* 0x000000ff07077207 */ /* 0x000fe40000000000 */
[----:B------:R-:W-:Y:S01]  /*b7b0*/  UMOV UR5, 0xff0000 ;  /* 0x00ff000000057882 */ /* 0x000fe20000000000 */
[----:B------:R-:W-:-:S05]  /*b7c0*/  LOP3.LUT R5, R5, R14, RZ, 0x3c, !PT ;  /* 0x0000000e05057212 */ /* 0x000fca00078e3cff */
[----:B------:R0:W-:Y:S02]  /*b7d0*/  UTMALDG.3D.MULTICAST [UR8], [UR6], UR5, desc[UR14] ;  /* 0x00000e08060073b4 */ /* 0x0001e40008011805 */
[----:B0-----:R-:W-:Y:S01]  /*b7e0*/  UMOV UR8, UR16 ;  /* 0x0000001000087c82 */ /* 0x001fe20008000000 */
[----:B------:R-:W-:Y:S02]  /*b7f0*/  UMOV UR11, UR19 ;  /* 0x00000013000b7c82 */ /* 0x000fe40008000000 */
[----:B------:R0:W-:Y:S02]  /*b800*/  UTMALDG.3D [UR8], [UR24], desc[UR14] ;  /* 0x00000e08180075b4 */ /* 0x0001e40008011000 */
[----:B0-----:R-:W-:Y:S05]  /*b810*/  @P1 BRA `(.L_x_301) ;  /* 0xfffffffc00441947 */ /* 0x001fea000383ffff */
.L_x_298:
[----:B------:R-:W-:Y:S05]  /*b820*/  BSYNC B1 ;  /* 0x0000000000017941 */ /* 0x000fea0003800000 */
.L_x_297:
[----:B------:R-:W-:Y:S01]  /*b830*/  LOP3.LUT P1, RZ, R9, 0xff, RZ, 0xc0, !PT ;  /* 0x000000ff09ff7812 */ /* 0x000fe2000782c0ff */
[C---:B------:R-:W-:Y:S01]  /*b840*/  IMAD.IADD R6, R10.reuse, 0x1, R3 ;  /* 0x000000010a067824 */ /* 0x040fe200078e0203 */
[----:B------:R-:W-:Y:S01]  /*b850*/  ULDC.64 UR6, c[0x0][0x650] ;  /* 0x0001940000067ab9 */ /* 0x000fe20000000a00 */
[----:B------:R-:W-:Y:S01]  /*b860*/  ISETP.GE.U32.AND P2, PT, R10, 0x9, PT ;  /* 0x000000090a00780c */ /* 0x000fe20003f46070 */
[----:B------:R-:W-:Y:S01]  /*b870*/  BSSY B1, `(.L_x_302) ;  /* 0x000006b000017945 */ /* 0x000fe20003800000 */
[----:B------:R-:W-:Y:S01]  /*b880*/  IMAD.MOV.U32 R20, RZ, RZ, -0x1 ;  /* 0xffffffffff147424 */ /* 0x000fe200078e00ff */
[----:B------:R-:W-:Y:S02]  /*b890*/  ISETP.GT.U32.AND P0, PT, R6, 0x8, PT ;  /* 0x000000080600780c */ /* 0x000fe40003f04070 */
[----:B------:R-:W-:Y:S02]  /*b8a0*/  MOV R13, 0xffffffff ;  /* 0xffffffff000d7802 */ /* 0x000fe40000000f00 */
[----:B------:R-:W-:-:S02]  /*b8b0*/  ISETP.LT.U32.AND P0, PT, R10, 0x9, P0 ;  /* 0x000000090a00780c */ /* 0x000fc40000701070 */
[----:B------:R-:W-:Y:S01]  /*b8c0*/  PRMT R9, RZ, 0x7610, R9 ;  /* 0x00007610ff097816 */ /* 0x000fe20000000009 */
[----:B------:R-:W0:Y:S01]  /*b8d0*/  @P1 S2R R11, SR_CgaCtaId ;  /* 0x00000000000b1919 */ /* 0x000e220000008800 */
[----:B------:R-:W-:-:S04]  /*b8e0*/  @P1 MOV R4, 0x400 ;  /* 0x0000040000041802 */ /* 0x000fc80000000f00 */
[----:B0-----:R-:W-:Y:S01]  /*b8f0*/  @P1 LEA R3, R11, R4, 0x18 ;  /* 0x000000040b031211 */ /* 0x001fe200078ec0ff */
[----:B------:R-:W-:-:S03]  /*b900*/  IMAD.WIDE.U32 R4, R6, 0x38e38e39, RZ ;  /* 0x38e38e3906047825 */ /* 0x000fc600078e00ff */
[----:B------:R0:W-:Y:S01]  /*b910*/  @P1 SYNCS.ARRIVE.TRANS64.A1T0 RZ, [R3+URZ+0xa8], RZ ;  /* 0x0000a8ff03ff19a7 */ /* 0x0001e2000810003f */
[----:B------:R-:W-:Y:S02]  /*b920*/  IADD3 R16, P1, R16, UR20, RZ ;  /* 0x0000001410107c10 */ /* 0x000fe4000ff3e0ff */
[----:B------:R-:W-:Y:S02]  /*b930*/  SHF.R.U32.HI R5, RZ, 0x1, R5 ;  /* 0x00000001ff057819 */ /* 0x000fe40000011605 */
[----:B------:R-:W-:Y:S02]  /*b940*/  IADD3.X R17, R17, UR13, RZ, P1, !PT ;  /* 0x0000000d11117c10 */ /* 0x000fe40008ffe4ff */
[----:B------:R-:W-:Y:S02]  /*b950*/  PRMT R4, RZ, 0x7610, R4 ;  /* 0x00007610ff047816 */ /* 0x000fe40000000004 */
[----:B0-----:R-:W-:Y:S02]  /*b960*/  SEL R3, RZ, 0x1, !P0 ;  /* 0x00000001ff037807 */ /* 0x001fe40004000000 */
[----:B------:R-:W-:-:S02]  /*b970*/  ISETP.GE.U32.AND P0, PT, R16, UR6, PT ;  /* 0x0000000610007c0c */ /* 0x000fc4000bf06070 */
[----:B------:R-:W-:Y:S01]  /*b980*/  LOP3.LUT R0, R0, R3, RZ, 0x3c, !PT ;  /* 0x0000000300007212 */ /* 0x000fe200078e3cff */
[----:B------:R-:W-:Y:S01]  /*b990*/  IMAD R3, R5, -0x9, R6 ;  /* 0xfffffff705037824 */ /* 0x000fe200078e0206 */
[----:B------:R-:W-:Y:S01]  /*b9a0*/  ISETP.GE.U32.AND.EX P0, PT, R17, UR7, PT, P0 ;  /* 0x0000000711007c0c */ /* 0x000fe2000bf06100 */
[----:B------:R-:W-:Y:S01]  /*b9b0*/  IMAD.MOV.U32 R6, RZ, RZ, -0x1 ;  /* 0xffffffffff067424 */ /* 0x000fe200078e00ff */
[----:B------:R-:W-:-:S11]  /*b9c0*/  @P2 LOP3.LUT R0, R0, 0x1, R5, 0x78, !PT ;  /* 0x0000000100002812 */ /* 0x000fd600078e7805 */
[----:B------:R-:W-:Y:S05]  /*b9d0*/  @P0 BRA `(.L_x_303) ;  /* 0x0000000400500947 */ /* 0x000fea0003800000 */
[----:B------:R-:W0:Y:S01]  /*b9e0*/  S2R R15, SR_CTAID.X ;  /* 0x00000000000f7919 */ /* 0x000e220000002500 */
[----:B------:R-:W-:Y:S01]  /*b9f0*/  ULDC.64 UR6, c[0x0][0x628] ;  /* 0x00018a0000067ab9 */ /* 0x000fe20000000a00 */
[----:B------:R-:W1:Y:S01]  /*ba00*/  LDC R20, c[0x0][0x144] ;  /* 0x00005100ff147b82 */ /* 0x000e620000000800 */
[----:B------:R-:W-:Y:S01]  /*ba10*/  ISETP.NE.U32.AND P0, PT, RZ, UR6, PT ;  /* 0x00000006ff007c0c */ /* 0x000fe2000bf05070 */
[----:B------:R-:W2:Y:S01]  /*ba20*/  S2R R13, SR_CTAID.Y ;  /* 0x00000000000d7919 */ /* 0x000ea20000002600 */
[----:B------:R-:W-:Y:S01]  /*ba30*/  ULDC UR8, c[0x0][0x630] ;  /* 0x00018c0000087ab9 */ /* 0x000fe20000000800 */
[----:B------:R-:W-:Y:S01]  /*ba40*/  ULDC UR9, c[0x0][0x150] ;  /* 0x0000540000097ab9 */ /* 0x000fe20000000800 */
[----:B------:R-:W-:Y:S01]  /*ba50*/  ISETP.NE.AND.EX P0, PT, RZ, UR7, PT, P0 ;  /* 0x00000007ff007c0c */ /* 0x000fe2000bf05300 */
[----:B------:R-:W-:Y:S02]  /*ba60*/  IMAD.MOV.U32 R4, RZ, RZ, R16 ;  /* 0x000000ffff047224 */ /* 0x000fe400078e0010 */
[----:B------:R-:W-:Y:S01]  /*ba70*/  IMAD.MOV.U32 R5, RZ, RZ, R17 ;  /* 0x000000ffff057224 */ /* 0x000fe200078e0011 */
[----:B0-----:R-:W-:-:S09]  /*ba80*/  I2FP.F32.U32 R22, R15 ;  /* 0x0000000f00167245 */ /* 0x001fd20000201000 */
[----:B------:R-:W-:Y:S05]  /*ba90*/  @!P0 BRA `(.L_x_304) ;  /* 0x0000000000288947 */ /* 0x000fea0003800000 */
[----:B------:R-:W-:Y:S02]  /*baa0*/  ULDC UR5, c[0x0][0x634] ;  /* 0x00018d0000057ab9 */ /* 0x000fe40000000800 */
[----:B------:R-:W-:-:S05]  /*bab0*/  IADD3 R5, P0, R16, UR5, RZ ;  /* 0x0000000510057c10 */ /* 0x000fca000ff1e0ff */
[----:B------:R-:W-:-:S04]  /*bac0*/  IMAD.X R21, RZ, RZ, R17, P0 ;  /* 0x000000ffff157224 */ /* 0x000fc800000e0611 */
[----:B------:R-:W-:-:S04]  /*bad0*/  IMAD.WIDE.U32 R6, R21, UR6, RZ ;  /* 0x0000000615067c25 */ /* 0x000fc8000f8e00ff */
[----:B------:R-:W-:-:S04]  /*bae0*/  IMAD.WIDE.U32 R6, P0, R5, UR7, R6 ;  /* 0x0000000705067c25 */ /* 0x000fc8000f800006 */
[----:B------:R-:W-:-:S04]  /*baf0*/  IMAD.WIDE.U32 R4, R5, UR6, RZ ;  /* 0x0000000605047c25 */ /* 0x000fc8000f8e00ff */
[----:B------:R-:W-:Y:S01]  /*bb00*/  IMAD.MOV.U32 R4, RZ, RZ, R7 ;  /* 0x000000ffff047224 */ /* 0x000fe200078e0007 */
[----:B------:R-:W-:Y:S01]  /*bb10*/  IADD3 RZ, P1, R5, R6, RZ ;  /* 0x0000000605ff7210 */ /* 0x000fe20007f3e0ff */
[----:B------:R-:W-:-:S04]  /*bb20*/  IMAD.X R5, RZ, RZ, RZ, P0 ;  /* 0x000000ffff057224 */ /* 0x000fc800000e06ff */
[----:B------:R-:W-:-:S08]  /*bb30*/  IMAD.WIDE.U32.X R4, R21, UR7, R4, P1 ;  /* 0x0000000715047c25 */ /* 0x000fd000088e0404 */
.L_x_304:
[----:B------:R-:W-:Y:S01]  /*bb40*/  FMUL R22, R22, UR9 ;  /* 0x0000000916167c20 */ /* 0x000fe20008400000 */
[--C-:B------:R-:W-:Y:S01]  /*bb50*/  SHF.R.U64 R14, R4, UR8, R5.reuse ;  /* 0x00000008040e7c19 */ /* 0x100fe20008001205 */
[----:B------:R-:W-:Y:S01]  /*bb60*/  ULDC.64 UR6, c[0x0][0x620] ;  /* 0x0001880000067ab9 */ /* 0x000fe20000000a00 */
[----:B------:R-:W-:Y:S01]  /*bb70*/  SHF.R.U32.HI R4, RZ, UR8, R5 ;  /* 0x00000008ff047c19 */ /* 0x000fe20008011605 */
[----:B------:R-:W-:Y:S01]  /*bb80*/  ULDC.64 UR8, c[0x0][0x640] ;  /* 0x0001900000087ab9 */ /* 0x000fe20000000a00 */
[----:B------:R-:W-:Y:S01]  /*bb90*/  IADD3 R5, P0, RZ, -R14, RZ ;  /* 0x8000000eff057210 */ /* 0x000fe20007f1e0ff */
[----:B------:R-:W0:Y:S01]  /*bba0*/  F2I.U32.TRUNC.NTZ R22, R22 ;  /* 0x0000001600167305 */ /* 0x000e22000020f000 */
[----:B------:R-:W-:-:S03]  /*bbb0*/  ULDC UR5, c[0x0][0x618] ;  /* 0x0001860000057ab9 */ /* 0x000fc60000000800 */
[----:B------:R-:W-:Y:S01]  /*bbc0*/  IMAD.X R4, RZ, RZ, ~R4, P0 ;  /* 0x000000ffff047224 */ /* 0x000fe200000e0e04 */
[----:B------:R-:W-:-:S03]  /*bbd0*/  ISETP.NE.U32.AND P0, PT, RZ, UR8, PT ;  /* 0x00000008ff007c0c */ /* 0x000fc6000bf05070 */
[----:B------:R-:W-:Y:S01]  /*bbe0*/  IMAD R4, R4, UR6, RZ ;  /* 0x0000000604047c24 */ /* 0x000fe2000f8e02ff */
[----:B------:R-:W-:-:S03]  /*bbf0*/  ISETP.NE.AND.EX P0, PT, RZ, UR9, PT, P0 ;  /* 0x00000009ff007c0c */ /* 0x000fc6000bf05300 */
[C---:B------:R-:W-:Y:S02]  /*bc00*/  IMAD R7, R5.reuse, UR7, R4 ;  /* 0x0000000705077c24 */ /* 0x040fe4000f8e0204 */
[----:B------:R-:W-:Y:S01]  /*bc10*/  IMAD.WIDE.U32 R4, R5, UR6, R16 ;  /* 0x0000000605047c25 */ /* 0x000fe2000f8e0010 */
[----:B------:R-:W-:-:S03]  /*bc20*/  ULDC UR6, c[0x0][0x154] ;  /* 0x0000550000067ab9 */ /* 0x000fc60000000800 */
[----:B0-----:R-:W-:Y:S02]  /*bc30*/  IMAD.MOV R6, RZ, RZ, -R22 ;  /* 0x000000ffff067224 */ /* 0x001fe400078e0a16 */
[----:B------:R-:W-:Y:S02]  /*bc40*/  IMAD.IADD R5, R5, 0x1, R7 ;  /* 0x0000000105057824 */ /* 0x000fe400078e0207 */
[----:B-1----:R-:W-:Y:S01]  /*bc50*/  IMAD R15, R20, R6, R15 ;  /* 0x00000006140f7224 */ /* 0x002fe200078e020f */
[----:B--2---:R-:W-:Y:S01]  /*bc60*/  I2FP.F32.U32 R6, R13 ;  /* 0x0000000d00067245 */ /* 0x004fe20000201000 */
[----:B------:R-:W0:Y:S01]  /*bc70*/  LDC R20, c[0x0][0x148] ;  /* 0x00005200ff147b82 */ /* 0x000e220000000800 */
[--C-:B------:R-:W-:Y:S02]  /*bc80*/  SHF.R.U64 R21, R4, UR5, R5.reuse ;  /* 0x0000000504157c19 */ /* 0x100fe40008001205 */
[----:B------:R-:W-:Y:S01]  /*bc90*/  SHF.R.U32.HI R4, RZ, UR5, R5 ;  /* 0x00000005ff047c19 */ /* 0x000fe20008011605 */
[----:B------:R-:W-:Y:S01]  /*bca0*/  FMUL R6, R6, UR6 ;  /* 0x0000000606067c20 */ /* 0x000fe20008400000 */
[----:B------:R-:W-:-:S02]  /*bcb0*/  ULDC UR5, c[0x0][0x608] ;  /* 0x0001820000057ab9 */ /* 0x000fc40000000800 */
[--C-:B------:R-:W-:Y:S01]  /*bcc0*/  SHF.R.U64 R23, R21, UR5, R4.reuse ;  /* 0x0000000515177c19 */ /* 0x100fe20008001204 */
[----:B------:R1:W2:Y:S01]  /*bcd0*/  F2I.U32.TRUNC.NTZ R24, R6 ;  /* 0x0000000600187305 */ /* 0x0002a2000020f000 */
[----:B------:R-:W-:Y:S01]  /*bce0*/  SHF.R.U32.HI R4, RZ, UR5, R4 ;  /* 0x00000005ff047c19 */ /* 0x000fe20008011604 */
[----:B------:R-:W-:-:S03]  /*bcf0*/  ULDC UR5, c[0x0][0x658] ;  /* 0x0001960000057ab9 */ /* 0x000fc60000000800 */
[--C-:B------:R-:W-:Y:S02]  /*bd00*/  SHF.R.U32.HI R25, RZ, UR5, R4.reuse ;  /* 0x00000005ff197c19 */ /* 0x100fe40008011604 */
[----:B------:R-:W-:-:S03]  /*bd10*/  SHF.R.U64 R22, R23, UR5, R4 ;  /* 0x0000000517167c19 */ /* 0x000fc60008001204 */
[----:B------:R-:W-:Y:S01]  /*bd20*/  IMAD.MOV.U32 R5, RZ, RZ, R25 ;  /* 0x000000ffff057224 */ /* 0x000fe200078e0019 */
[----:B------:R-:W-:Y:S01]  /*bd30*/  MOV R4, R22 ;  /* 0x0000001600047202 */ /* 0x000fe20000000f00 */
[----:B-1----:R-:W-:Y:S06]  /*bd40*/  @!P0 BRA `(.L_x_305) ;  /* 0x0000000000288947 */ /* 0x002fec0003800000 */
        /* <DEDUP_REMOVED lines=10> */
.L_x_305:
[----:B------:R-:W-:Y:S01]  /*bdf0*/  ISETP.NE.AND P0, PT, R2, 0x1, PT ;  /* 0x000000010200780c */ /* 0x000fe20003f05270 */
[----:B------:R-:W-:Y:S01]  /*be00*/  ULDC UR5, c[0x0][0x648] ;  /* 0x0001920000057ab9 */ /* 0x000fe20000000800 */
[----:B------:R-:W-:Y:S01]  /*be10*/  LOP3.LUT R23, R23, UR17, RZ, 0xc0, !PT ;  /* 0x0000001117177c12 */ /* 0x000fe2000f8ec0ff */
[----:B--2---:R-:W-:Y:S01]  /*be20*/  IMAD.MOV R24, RZ, RZ, -R24 ;  /* 0x000000ffff187224 */ /* 0x004fe200078e0a18 */
[----:B------:R-:W-:Y:S01]  /*be30*/  SHF.R.U64 R4, R4, UR5, R5 ;  /* 0x0000000504047c19 */ /* 0x000fe20008001205 */
[----:B------:R-:W-:Y:S01]  /*be40*/  ULDC UR5, c[0x0][0x638] ;  /* 0x00018e0000057ab9 */ /* 0x000fe20000000800 */
[----:B------:R-:W-:Y:S01]  /*be50*/  LOP3.LUT R21, R21, UR4, RZ, 0xc0, !PT ;  /* 0x0000000415157c12 */ /* 0x000fe2000f8ec0ff */
[----:B------:R-:W-:Y:S01]  /*be60*/  ULDC UR6, c[0x0][0x610] ;  /* 0x0001840000067ab9 */ /* 0x000fe20000000800 */
[----:B------:R-:W-:Y:S02]  /*be70*/  IMAD.MOV.U32 R6, RZ, RZ, R14 ;  /* 0x000000ffff067224 */ /* 0x000fe400078e000e */
[----:B------:R-:W-:-:S02]  /*be80*/  IMAD.MOV R5, RZ, RZ, -R4 ;  /* 0x000000ffff057224 */ /* 0x000fc400078e0a04 */
[----:B------:R-:W-:Y:S02]  /*be90*/  IMAD R4, R4, UR18, R23 ;  /* 0x0000001204047c24 */ /* 0x000fe4000f8e0217 */
[----:B0-----:R-:W-:Y:S02]  /*bea0*/  @P0 IMAD R15, R20, R24, R13 ;  /* 0x00000018140f0224 */ /* 0x001fe400078e020d */
[----:B------:R-:W-:Y:S01]  /*beb0*/  IMAD R22, R5, UR5, R22 ;  /* 0x0000000505167c24 */ /* 0x000fe2000f8e0216 */
[----:B------:R-:W-:Y:S01]  /*bec0*/  ULDC UR5, c[0x0][0x600] ;  /* 0x0001800000057ab9 */ /* 0x000fe20000000800 */
[----:B------:R-:W-:Y:S02]  /*bed0*/  IMAD R15, R4, UR6, R15 ;  /* 0x00000006040f7c24 */ /* 0x000fe4000f8e020f */
[----:B------:R-:W-:Y:S02]  /*bee0*/  IMAD R22, R22, UR5, R21 ;  /* 0x0000000516167c24 */ /* 0x000fe4000f8e0215 */
[----:B------:R-:W-:-:S03]  /*bef0*/  IMAD.MOV.U32 R4, RZ, RZ, 0x1 ;  /* 0x00000001ff047424 */ /* 0x000fc600078e00ff */
[----:B------:R-:W-:Y:S02]  /*bf00*/  SEL R13, R22, R15, !P0 ;  /* 0x0000000f160d7207 */ /* 0x000fe40004000000 */
[----:B------:R-:W-:-:S07]  /*bf10*/  SEL R20, R15, R22, !P0 ;  /* 0x000000160f147207 */ /* 0x000fce0004000000 */
.L_x_303:
[----:B------:R-:W-:Y:S05]  /*bf20*/  BSYNC B1 ;  /* 0x0000000000017941 */ /* 0x000fea0003800000 */
.L_x_302:
[----:B------:R-:W-:-:S13]  /*bf30*/  LOP3.LUT P0, RZ, R4, 0xff, RZ, 0xc0, !PT ;  /* 0x000000ff04ff7812 */ /* 0x000fda000780c0ff */
[----:B------:R-:W-:Y:S05]  /*bf40*/  @P0 BRA `(.L_x_306) ;  /* 0xfffffff400400947 */ /* 0x000fea000383ffff */
[----:B------:R-:W-:Y:S05]  /*bf50*/  BSYNC B0 ;  /* 0x0000000000007941 */ /* 0x000fea0003800000 */
.L_x_295:
[----:B------:R-:W-:-:S03]  /*bf60*/  UMOV UR5, 0xffffffff ;  /* 0xffffffff00057882 */ /* 0x000fc60000000000 */
[----:B------:R-:W-:Y:S05]  /*bf70*/  BRA.DIV UR5, `(.L_x_307) ;  /* 0x0000000605c87947 */ /* 0x000fea000b800000 */
[----:B------:R-:W-:-:S13]  /*bf80*/  ELECT P6, URZ, PT ;  /* 0x00000000003f782f */ /* 0x000fda00038c0000 */
.L_x_326:
[----:B------:R-:W-:Y:S04]  /*bf90*/  BSSY B0, `(.L_x_308) ;  /* 0x0000058000007945 */ /* 0x000fe80003800000 */
[----:B------:R-:W-:Y:S05]  /*bfa0*/  @!P6 BRA `(.L_x_309) ;  /* 0x000000040058e947 */ /* 0x000fea0003800000 */
[----:B------:R-:W-:-:S04]  /*bfb0*/  LOP3.LUT R19, R19, 0x2, RZ, 0xfc, !PT ;  /* 0x0000000213137812 */ /* 0x000fc800078efcff */
[----:B------:R-:W-:-:S13]  /*bfc0*/  ISETP.NE.AND P0, PT, R19, 0x3, PT ;  /* 0x000000031300780c */ /* 0x000fda0003f05270 */
[----:B------:R-:W-:Y:S05]  /*bfd0*/  @!P0 BRA `(.L_x_310) ;  /* 0x0000000000048947 */ /* 0x000fea0003800000 */
[----:B------:R-:W-:Y:S01]  /*bfe0*/  BPT.TRAP 0x1 ;  /* 0x000000040000795c */ /* 0x000fe20000300000 */
.L_x_310:
[----:B------:R-:W0:Y:S01]  /*bff0*/  S2R R5, SR_CgaCtaId ;  /* 0x0000000000057919 */ /* 0x000e220000008800 */
[----:B------:R-:W-:Y:S02]  /*c000*/  MOV R2, 0x400 ;  /* 0x0000040000027802 */ /* 0x000fe40000000f00 */
[----:B------:R-:W-:Y:S02]  /*c010*/  SHF.L.U32 R4, R0, 0x1f, RZ ;  /* 0x0000001f00047819 */ /* 0x000fe400000006ff */
[----:B0-----:R-:W-:-:S05]  /*c020*/  LEA R2, R5, R2, 0x18 ;  /* 0x0000000205027211 */ /* 0x001fca00078ec0ff */
[----:B------:R-:W-:-:S05]  /*c030*/  VIADD R2, R2, 0x48 ;  /* 0x0000004802027836 */ /* 0x000fca0000000000 */
[C---:B------:R-:W-:Y:S01]  /*c040*/  LEA R7, R3.reuse, R2, 0x3 ;  /* 0x0000000203077211 */ /* 0x040fe200078e18ff */
[----:B------:R-:W-:-:S03]  /*c050*/  VIADD R3, R3, 0x1 ;  /* 0x0000000103037836 */ /* 0x000fc60000000000 */
[----:B------:R-:W0:Y:S02]  /*c060*/  SYNCS.PHASECHK.TRANS64.TRYWAIT P0, [R7+URZ], R4 ;  /* 0x00000004070075a7 */ /* 0x000e24000800017f */
[----:B------:R-:W-:-:S04]  /*c070*/  ISETP.NE.AND P1, PT, R3, 0x9, PT ;  /* 0x000000090300780c */ /* 0x000fc80003f25270 */
[----:B------:R-:W-:Y:S02]  /*c080*/  SEL R5, RZ, 0x1, P1 ;  /* 0x00000001ff057807 */ /* 0x000fe40000800000 */
[----:B------:R-:W-:Y:S02]  /*c090*/  SEL R3, R3, RZ, P1 ;  /* 0x000000ff03037207 */ /* 0x000fe40000800000 */
[----:B------:R-:W-:-:S03]  /*c0a0*/  LOP3.LUT R6, R0, R5, RZ, 0x3c, !PT ;  /* 0x0000000500067212 */ /* 0x000fc600078e3cff */
[----:B------:R-:W-:Y:S01]  /*c0b0*/  IMAD R8, R3, 0x8, R2 ;  /* 0x0000000803087824 */ /* 0x000fe200078e0202 */
[----:B------:R-:W-:Y:S01]  /*c0c0*/  SHF.L.U32 R5, R6, 0x1f, RZ ;  /* 0x0000001f06057819 */ /* 0x000fe200000006ff */
[----:B0-----:R-:W-:Y:S06]  /*c0d0*/  @!P0 BRA `(.L_x_311) ;  /* 0x0000000400908947 */ /* 0x001fec0003800000 */
.L_x_327:
[----:B------:R-:W1:Y:S01]  /*c0e0*/  SYNCS.PHASECHK.TRANS64.TRYWAIT P0, [R8+URZ], R5 ;  /* 0x00000005080075a7 */ /* 0x000e62000800017f */
[----:B------:R-:W-:-:S05]  /*c0f0*/  VIADD R0, R3, 0x1 ;  /* 0x0000000103007836 */ /* 0x000fca0000000000 */
[----:B------:R-:W-:-:S04]  /*c100*/  ISETP.NE.AND P1, PT, R0, 0x9, PT ;  /* 0x000000090000780c */ /* 0x000fc80003f25270 */
[----:B------:R-:W-:Y:S02]  /*c110*/  SEL R3, RZ, 0x1, P1 ;  /* 0x00000001ff037807 */ /* 0x000fe40000800000 */
[----:B0-----:R-:W-:Y:S02]  /*c120*/  SEL R7, R0, RZ, P1 ;  /* 0x000000ff00077207 */ /* 0x001fe40000800000 */
[----:B------:R-:W-:-:S03]  /*c130*/  LOP3.LUT R6, R6, R3, RZ, 0x3c, !PT ;  /* 0x0000000306067212 */ /* 0x000fc600078e3cff */
[----:B------:R-:W-:Y:S01]  /*c140*/  IMAD R9, R7, 0x8, R2 ;  /* 0x0000000807097824 */ /* 0x000fe200078e0202 */
[----:B------:R-:W-:Y:S01]  /*c150*/  SHF.L.U32 R4, R6, 0x1f, RZ ;  /* 0x0000001f06047819 */ /* 0x000fe200000006ff */
[----:B-1----:R-:W-:Y:S06]  /*c160*/  @!P0 BRA `(.L_x_312) ;  /* 0x0000000400808947 */ /* 0x002fec0003800000 */
.L_x_328:
[----:B------:R-:W1:Y:S01]  /*c170*/  SYNCS.PHASECHK.TRANS64.TRYWAIT P0, [R9+URZ], R4 ;  /* 0x00000004090075a7 */ /* 0x000e62000800017f */
[----:B------:R-:W-:-:S05]  /*c180*/  VIADD R0, R7, 0x1 ;  /* 0x0000000107007836 */ /* 0x000fca0000000000 */
[----:B------:R-:W-:-:S04]  /*c190*/  ISETP.NE.AND P1, PT, R0, 0x9, PT ;  /* 0x000000090000780c */ /* 0x000fc80003f25270 */
[----:B------:R-:W-:Y:S02]  /*c1a0*/  SEL R3, RZ, 0x1, P1 ;  /* 0x00000001ff037807 */ /* 0x000fe40000800000 */
[----:B------:R-:W-:Y:S02]  /*c1b0*/  SEL R7, R0, RZ, P1 ;  /* 0x000000ff00077207 */ /* 0x000fe40000800000 */
[----:B------:R-:W-:-:S03]  /*c1c0*/  LOP3.LUT R6, R6, R3, RZ, 0x3c, !PT ;  /* 0x0000000306067212 */ /* 0x000fc600078e3cff */
[----:B0-----:R-:W-:Y:S01]  /*c1d0*/  IMAD R8, R7, 0x8, R2 ;  /* 0x0000000807087824 */ /* 0x001fe200078e0202 */
[----:B------:R-:W-:Y:S01]  /*c1e0*/  SHF.L.U32 R5, R6, 0x1f, RZ ;  /* 0x0000001f06057819 */ /* 0x000fe200000006ff */
[----:B-1----:R-:W-:Y:S06]  /*c1f0*/  @!P0 BRA `(.L_x_313) ;  /* 0x0000000400708947 */ /* 0x002fec0003800000 */
.L_x_329:
        /* <DEDUP_REMOVED lines=9> */
.L_x_330:
[----:B------:R-:W1:Y:S01]  /*c290*/  SYNCS.PHASECHK.TRANS64.TRYWAIT P0, [R9+URZ], R4 ;  /* 0x00000004090075a7 */ /* 0x000e62000800017f */
[----:B------:R-:W-:-:S05]  /*c2a0*/  VIADD R0, R7, 0x1 ;  /* 0x0000000107007836 */ /* 0x000fca0000000000 */
[----:B------:R-:W-:-:S04]  /*c2b0*/  ISETP.NE.AND P1, PT, R0, 0x9, PT ;  /* 0x000000090000780c */ /* 0x000fc80003f25270 */
[----:B------:R-:W-:Y:S02]  /*c2c0*/  SEL R3, RZ, 0x1, P1 ;  /* 0x00000001ff037807 */ /* 0x000fe40000800000 */
[----:B------:R-:W-:Y:S02]  /*c2d0*/  SEL R7, R0, RZ, P1 ;  /* 0x000000ff00077207 */ /* 0x000fe40000800000 */
[----:B------:R-:W-:Y:S02]  /*c2e0*/  LOP3.LUT R6, R6, R3, RZ, 0x3c, !PT ;  /* 0x0000000306067212 */ /* 0x000fe400078e3cff */
[----:B0-----:R-:W-:Y:S02]  /*c2f0*/  LEA R8, R7, R2, 0x3 ;  /* 0x0000000207087211 */ /* 0x001fe400078e18ff */
[----:B------:R-:W-:Y:S01]  /*c300*/  SHF.L.U32 R5, R6, 0x1f, RZ ;  /* 0x0000001f06057819 */ /* 0x000fe200000006ff */
[----:B-1----:R-:W-:Y:S06]  /*c310*/  @!P0 BRA `(.L_x_315) ;  /* 0x0000000400508947 */ /* 0x002fec0003800000 */
.L_x_331:
        /* <DEDUP_REMOVED lines=9> */
.L_x_332:
[----:B------:R-:W1:Y:S01]  /*c3b0*/  SYNCS.PHASECHK.TRANS64.TRYWAIT P0, [R9+URZ], R4 ;  /* 0x00000004090075a7 */ /* 0x000e62000800017f */
[----:B------:R-:W-:-:S05]  /*c3c0*/  VIADD R0, R7, 0x1 ;  /* 0x0000000107007836 */ /* 0x000fca0000000000 */
[----:B------:R-:W-:-:S04]  /*c3d0*/  ISETP.NE.AND P1, PT, R0, 0x9, PT ;  /* 0x000000090000780c */ /* 0x000fc80003f25270 */
[----:B------:R-:W-:Y:S02]  /*c3e0*/  SEL R3, RZ, 0x1, P1 ;  /* 0x00000001ff037807 */ /* 0x000fe40000800000 */
[----:B------:R-:W-:Y:S02]  /*c3f0*/  SEL R7, R0, RZ, P1 ;  /* 0x000000ff00077207 */ /* 0x000fe40000800000 */
[----:B------:R-:W-:-:S03]  /*c400*/  LOP3.LUT R11, R6, R3, RZ, 0x3c, !PT ;  /* 0x00000003060b7212 */ /* 0x000fc600078e3cff */
[----:B------:R-:W-:Y:S01]  /*c410*/  IMAD R6, R7, 0x8, R2 ;  /* 0x0000000807067824 */ /* 0x000fe200078e0202 */
[----:B0-----:R-:W-:Y:S01]  /*c420*/  SHF.L.U32 R5, R11, 0x1f, RZ ;  /* 0x0000001f0b057819 */ /* 0x001fe200000006ff */
[----:B-1----:R-:W-:Y:S06]  /*c430*/  @!P0 BRA `(.L_x_317) ;  /* 0x0000000400308947 */ /* 0x002fec0003800000 */
.L_x_333:
[----:B------:R-:W1:Y:S01]  /*c440*/  SYNCS.PHASECHK.TRANS64.TRYWAIT P0, [R6+URZ], R5 ;  /* 0x00000005060075a7 */ /* 0x000e62000800017f */
[----:B------:R-:W-:-:S05]  /*c450*/  VIADD R0, R7, 0x1 ;  /* 0x0000000107007836 */ /* 0x000fca0000000000 */
[----:B------:R-:W-:-:S04]  /*c460*/  ISETP.NE.AND P1, PT, R0, 0x9, PT ;  /* 0x000000090000780c */ /* 0x000fc80003f25270 */
[----:B0-----:R-:W-:Y:S02]  /*c470*/  SEL R4, RZ, 0x1, P1 ;  /* 0x00000001ff047807 */ /* 0x001fe40000800000 */
[----:B------:R-:W-:Y:S02]  /*c480*/  SEL R3, R0, RZ, P1 ;  /* 0x000000ff00037207 */ /* 0x000fe40000800000 */
[----:B------:R-:W-:Y:S01]  /*c490*/  LOP3.LUT R0, R11, R4, RZ, 0x3c, !PT ;  /* 0x000000040b007212 */ /* 0x000fe200078e3cff */
[----:B-1----:R-:W-:Y:S06]  /*c4a0*/  @!P0 BRA `(.L_x_318) ;  /* 0x0000000400288947 */ /* 0x002fec0003800000 */
.L_x_334:
[----:B------:R-:W-:Y:S01]  /*c4b0*/  IMAD R3, R3, 0x8, R2 ;  /* 0x0000000803037824 */ /* 0x000fe200078e0202 */
[----:B------:R-:W-:-:S07]  /*c4c0*/  SHF.L.U32 R0, R0, 0x1f, RZ ;  /* 0x0000001f00007819 */ /* 0x000fce00000006ff */
.L_x_319:
[----:B-1----:R1:W2:Y:S02]  /*c4d0*/  SYNCS.PHASECHK.TRANS64.TRYWAIT P0, [R3+URZ], R0 ;  /* 0x00000000030075a7 */ /* 0x0022a4000800017f */
[----:B--2---:R-:W-:Y:S05]  /*c4e0*/  @!P0 NANOSLEEP.SYNCS 0x989680 ;  /* 0x009896800000895d */ /* 0x004fea0003900000 */
[----:B------:R-:W2:Y:S02]  /*c4f0*/  @!P0 SYNCS.PHASECHK.TRANS64 P0, [R3+URZ], R0 ;  /* 0x00000000030085a7 */ /* 0x000ea4000800007f */
[----:B--2---:R-:W-:Y:S05]  /*c500*/  @!P0 BRA `(.L_x_319) ;  /* 0xfffffffc00f08947 */ /* 0x004fea000383ffff */
.L_x_309:
[----:B------:R-:W-:Y:S05]  /*c510*/  BSYNC B0 ;  /* 0x0000000000007941 */ /* 0x000fea0003800000 */
.L_x_308:
[----:B------:R-:W-:Y:S05]  /*c520*/  EXIT ;  /* 0x000000000000794d */ /* 0x000fea0003800000 */
.L_x_22:
[----:B---3--:R3:W4:Y:S02]  /*c530*/  SYNCS.PHASECHK.TRANS64.TRYWAIT P1, [R3+URZ], R0 ;  /* 0x00000000030075a7 */ /* 0x008724000802017f */
[----:B----4-:R-:W-:Y:S05]  /*c540*/  @!P1 NANOSLEEP.SYNCS 0x989680 ;  /* 0x009896800000995d */ /* 0x010fea0003900000 */
[----:B------:R-:W4:Y:S02]  /*c550*/  @!P1 SYNCS.PHASECHK.TRANS64 P1, [R3+URZ], R0 ;  /* 0x00000000030095a7 */ /* 0x000f24000802007f */
[----:B----4-:R-:W-:Y:S05]  /*c560*/  @!P1 BRA `(.L_x_22) ;  /* 0xfffffffc00f09947 */ /* 0x010fea000383ffff */
[----:B------:R-:W-:Y:S05]  /*c570*/  BRA `(.L_x_21) ;  /* 0xffffff5000007947 */ /* 0x000fea000383ffff */
.L_x_27:
[----:B-1----:R1:W2:Y:S02]  /*c580*/  SYNCS.PHASECHK.TRANS64.TRYWAIT P1, [R5+URZ], R4 ;  /* 0x00000004050075a7 */ /* 0x0022a4000802017f */
[----:B--2---:R-:W-:Y:S05]  /*c590*/  @!P1 NANOSLEEP.SYNCS 0x989680 ;  /* 0x009896800000995d */ /* 0x004fea0003900000 */
[----:B------:R-:W2:Y:S02]  /*c5a0*/  @!P1 SYNCS.PHASECHK.TRANS64 P1, [R5+URZ], R4 ;  /* 0x00000004050095a7 */ /* 0x000ea4000802007f */
[----:B--2---:R-:W-:Y:S05]  /*c5b0*/  @!P1 BRA `(.L_x_27) ;  /* 0xfffffffc00f09947 */ /* 0x004fea000383ffff */
[----:B------:R-:W-:Y:S05]  /*c5c0*/  BRA `(.L_x_26) ;  /* 0xffffff5000e07947 */ /* 0x000fea000383ffff */
.L_x_296:
[----:B------:R-:W-:Y:S01]  /*c5d0*/  BSSY B1, `(.L_x_320) ;  /* 0x0000006000017945 */ /* 0x000fe20003800000 */
[----:B------:R-:W-:-:S07]  /*c5e0*/  IMAD.MOV.U32 R15, RZ, RZ, -0x1 ;  /* 0xffffffffff0f7424 */ /* 0x000fce00078e00ff */
[----:B------:R-:W-:Y:S05]  /*c5f0*/  WARPSYNC.COLLECTIVE R15, `(.L_x_321) ;  /* 0x000000000f0c7348 */ /* 0x000fea0003c00000 */
[----:B------:R-:W-:Y:S02]  /*c600*/  ELECT P6, UR62, PT ;  /* 0x00000000003e782f */ /* 0x000fe400038c0000 */
[----:B------:R-:W-:Y:S01]  /*c610*/  MOV R14, UR62 ;  /* 0x0000003e000e7c02 */ /* 0x000fe20008000f00 */
[----:B------:R-:W-:Y:S10]  /*c620*/  ENDCOLLECTIVE ;  /* 0x000000000000791b */ /* 0x000ff40003800000 */
.L_x_321:
[----:B------:R-:W-:Y:S05]  /*c630*/  BSYNC B1 ;  /* 0x0000000000017941 */ /* 0x000fea0003800000 */
.L_x_320:
[----:B------:R-:W-:Y:S05]  /*c640*/  BRA `(.L_x_322) ;  /* 0xffffffec008c7947 */ /* 0x000fea000383ffff */
.L_x_299:
[----:B-1----:R1:W2:Y:S02]  /*c650*/  SYNCS.PHASECHK.TRANS64.TRYWAIT P0, [R22+URZ+0x48], R13 ;  /* 0x0000480d160075a7 */ /* 0x0022a4000800017f */
[----:B--2---:R-:W-:Y:S05]  /*c660*/  @!P0 NANOSLEEP.SYNCS 0x989680 ;  /* 0x009896800000895d */ /* 0x004fea0003900000 */
[----:B------:R-:W2:Y:S02]  /*c670*/  @!P0 SYNCS.PHASECHK.TRANS64 P0, [R22+URZ+0x48], R13 ;  /* 0x0000480d160085a7 */ /* 0x000ea4000800007f */
[----:B--2---:R-:W-:Y:S05]  /*c680*/  @!P0 BRA `(.L_x_299) ;  /* 0xfffffffc00f08947 */ /* 0x004fea000383ffff */
[----:B------:R-:W-:Y:S05]  /*c690*/  BRA `(.L_x_323) ;  /* 0xffffffec00cc7947 */ /* 0x000fea000383ffff */
.L_x_307:
[----:B------:R-:W-:Y:S01]  /*c6a0*/  BSSY B0, `(.L_x_324) ;  /* 0x0000006000007945 */ /* 0x000fe20003800000 */
[----:B------:R-:W-:-:S07]  /*c6b0*/  IMAD.MOV.U32 R15, RZ, RZ, -0x1 ;  /* 0xffffffffff0f7424 */ /* 0x000fce00078e00ff */
[----:B------:R-:W-:Y:S05]  /*c6c0*/  WARPSYNC.COLLECTIVE R15, `(.L_x_325) ;  /* 0x000000000f0c7348 */ /* 0x000fea0003c00000 */
[----:B------:R-:W-:Y:S02]  /*c6d0*/  ELECT P6, UR62, PT ;  /* 0x00000000003e782f */ /* 0x000fe400038c0000 */
[----:B------:R-:W-:Y:S01]  /*c6e0*/  MOV R14, UR62 ;  /* 0x0000003e000e7c02 */ /* 0x000fe20008000f00 */
[----:B------:R-:W-:Y:S10]  /*c6f0*/  ENDCOLLECTIVE ;  /* 0x000000000000791b */ /* 0x000ff40003800000 */
.L_x_325:
[----:B------:R-:W-:Y:S05]  /*c700*/  BSYNC B0 ;  /* 0x0000000000007941 */ /* 0x000fea0003800000 */
.L_x_324:
[----:B------:R-:W-:Y:S05]  /*c710*/  BRA `(.L_x_326) ;  /* 0xfffffff8001c7947 */ /* 0x000fea000383ffff */
.L_x_311:
[----:B0-----:R0:W1:Y:S02]  /*c720*/  SYNCS.PHASECHK.TRANS64.TRYWAIT P0, [R7+URZ], R4 ;  /* 0x00000004070075a7 */ /* 0x001064000800017f */
[----:B-1----:R-:W-:Y:S05]  /*c730*/  @!P0 NANOSLEEP.SYNCS 0x989680 ;  /* 0x009896800000895d */ /* 0x002fea0003900000 */
[----:B------:R-:W1:Y:S02]  /*c740*/  @!P0 SYNCS.PHASECHK.TRANS64 P0, [R7+URZ], R4 ;  /* 0x00000004070085a7 */ /* 0x000e64000800007f */
[----:B-1----:R-:W-:Y:S05]  /*c750*/  @!P0 BRA `(.L_x_311) ;  /* 0xfffffffc00f08947 */ /* 0x002fea000383ffff */
[----:B------:R-:W-:Y:S05]  /*c760*/  BRA `(.L_x_327) ;  /* 0xfffffff8005c7947 */ /* 0x000fea000383ffff */
.L_x_312:
[----:B0-----:R0:W1:Y:S02]  /*c770*/  SYNCS.PHASECHK.TRANS64.TRYWAIT P0, [R8+URZ], R5 ;  /* 0x00000005080075a7 */ /* 0x001064000800017f */
[----:B-1----:R-:W-:Y:S05]  /*c780*/  @!P0 NANOSLEEP.SYNCS 0x989680 ;  /* 0x009896800000895d */ /* 0x002fea0003900000 */
[----:B------:R-:W1:Y:S02]  /*c790*/  @!P0 SYNCS.PHASECHK.TRANS64 P0, [R8+URZ], R5 ;  /* 0x00000005080085a7 */ /* 0x000e64000800007f */
[----:B-1----:R-:W-:Y:S05]  /*c7a0*/  @!P0 BRA `(.L_x_312) ;  /* 0xfffffffc00f08947 */ /* 0x002fea000383ffff */
[----:B------:R-:W-:Y:S05]  /*c7b0*/  BRA `(.L_x_328) ;  /* 0xfffffff8006c7947 */ /* 0x000fea000383ffff */
.L_x_313:
[----:B0-----:R0:W1:Y:S02]  /*c7c0*/  SYNCS.PHASECHK.TRANS64.TRYWAIT P0, [R9+URZ], R4 ;  /* 0x00000004090075a7 */ /* 0x001064000800017f */
[----:B-1----:R-:W-:Y:S05]  /*c7d0*/  @!P0 NANOSLEEP.SYNCS 0x989680 ;  /* 0x009896800000895d */ /* 0x002fea0003900000 */
[----:B------:R-:W1:Y:S02]  /*c7e0*/  @!P0 SYNCS.PHASECHK.TRANS64 P0, [R9+URZ], R4 ;  /* 0x00000004090085a7 */ /* 0x000e64000800007f */
[----:B-1----:R-:W-:Y:S05]  /*c7f0*/  @!P0 BRA `(.L_x_313) ;  /* 0xfffffffc00f08947 */ /* 0x002fea000383ffff */
[----:B------:R-:W-:Y:S05]  /*c800*/  BRA `(.L_x_329) ;  /* 0xfffffff8007c7947 */ /* 0x000fea000383ffff */
.L_x_314:
[----:B0-----:R0:W1:Y:S02]  /*c810*/  SYNCS.PHASECHK.TRANS64.TRYWAIT P0, [R8+URZ], R5 ;  /* 0x00000005080075a7 */ /* 0x001064000800017f */
[----:B-1----:R-:W-:Y:S05]  /*c820*/  @!P0 NANOSLEEP.SYNCS 0x989680 ;  /* 0x009896800000895d */ /* 0x002fea0003900000 */
[----:B------:R-:W1:Y:S02]  /*c830*/  @!P0 SYNCS.PHASECHK.TRANS64 P0, [R8+URZ], R5 ;  /* 0x00000005080085a7 */ /* 0x000e64000800007f */
[----:B-1----:R-:W-:Y:S05]  /*c840*/  @!P0 BRA `(.L_x_314) ;  /* 0xfffffffc00f08947 */ /* 0x002fea000383ffff */
[----:B------:R-:W-:Y:S05]  /*c850*/  BRA `(.L_x_330) ;  /* 0xfffffff8008c7947 */ /* 0x000fea000383ffff */
.L_x_315:
[----:B0-----:R0:W1:Y:S02]  /*c860*/  SYNCS.PHASECHK.TRANS64.TRYWAIT P0, [R9+URZ], R4 ;  /* 0x00000004090075a7 */ /* 0x001064000800017f */
[----:B-1----:R-:W-:Y:S05]  /*c870*/  @!P0 NANOSLEEP.SYNCS 0x989680 ;  /* 0x009896800000895d */ /* 0x002fea0003900000 */
[----:B------:R-:W1:Y:S02]  /*c880*/  @!P0 SYNCS.PHASECHK.TRANS64 P0, [R9+URZ], R4 ;  /* 0x00000004090085a7 */ /* 0x000e64000800007f */
[----:B-1----:R-:W-:Y:S05]  /*c890*/  @!P0 BRA `(.L_x_315) ;  /* 0xfffffffc00f08947 */ /* 0x002fea000383ffff */
[----:B------:R-:W-:Y:S05]  /*c8a0*/  BRA `(.L_x_331) ;  /* 0xfffffff8009c7947 */ /* 0x000fea000383ffff */
.L_x_316:
[----:B0-----:R0:W1:Y:S02]  /*c8b0*/  SYNCS.PHASECHK.TRANS64.TRYWAIT P0, [R8+URZ], R5 ;  /* 0x00000005080075a7 */ /* 0x001064000800017f */
[----:B-1----:R-:W-:Y:S05]  /*c8c0*/  @!P0 NANOSLEEP.SYNCS 0x989680 ;  /* 0x009896800000895d */ /* 0x002fea0003900000 */
[----:B------:R-:W1:Y:S02]  /*c8d0*/  @!P0 SYNCS.PHASECHK.TRANS64 P0, [R8+URZ], R5 ;  /* 0x00000005080085a7 */ /* 0x000e64000800007f */
[----:B-1----:R-:W-:Y:S05]  /*c8e0*/  @!P0 BRA `(.L_x_316) ;  /* 0xfffffffc00f08947 */ /* 0x002fea000383ffff */
[----:B------:R-:W-:Y:S05]  /*c8f0*/  BRA `(.L_x_332) ;  /* 0xfffffff800ac7947 */ /* 0x000fea000383ffff */
.L_x_317:
[----:B0-----:R0:W1:Y:S02]  /*c900*/  SYNCS.PHASECHK.TRANS64.TRYWAIT P0, [R9+URZ], R4 ;  /* 0x00000004090075a7 */ /* 0x001064000800017f */
[----:B-1----:R-:W-:Y:S05]  /*c910*/  @!P0 NANOSLEEP.SYNCS 0x989680 ;  /* 0x009896800000895d */ /* 0x002fea0003900000 */
[----:B------:R-:W1:Y:S02]  /*c920*/  @!P0 SYNCS.PHASECHK.TRANS64 P0, [R9+URZ], R4 ;  /* 0x00000004090085a7 */ /* 0x000e64000800007f */
[----:B-1----:R-:W-:Y:S05]  /*c930*/  @!P0 BRA `(.L_x_317) ;  /* 0xfffffffc00f08947 */ /* 0x002fea000383ffff */
[----:B------:R-:W-:Y:S05]  /*c940*/  BRA `(.L_x_333) ;  /* 0xfffffff800bc7947 */ /* 0x000fea000383ffff */
.L_x_318:
[----:B0-----:R0:W1:Y:S02]  /*c950*/  SYNCS.PHASECHK.TRANS64.TRYWAIT P0, [R6+URZ], R5 ;  /* 0x00000005060075a7 */ /* 0x001064000800017f */
[----:B-1----:R-:W-:Y:S05]  /*c960*/  @!P0 NANOSLEEP.SYNCS 0x989680 ;  /* 0x009896800000895d */ /* 0x002fea0003900000 */
[----:B------:R-:W1:Y:S02]  /*c970*/  @!P0 SYNCS.PHASECHK.TRANS64 P0, [R6+URZ], R5 ;  /* 0x00000005060085a7 */ /* 0x000e64000800007f */
[----:B-1----:R-:W-:Y:S05]  /*c980*/  @!P0 BRA `(.L_x_318) ;  /* 0xfffffffc00f08947 */ /* 0x002fea000383ffff */
[----:B------:R-:W-:Y:S05]  /*c990*/  BRA `(.L_x_334) ;  /* 0xfffffff800c47947 */ /* 0x000fea000383ffff */
.L_x_335:
[----:B------:R-:W-:-:S00]  /*c9a0*/  BRA `(.L_x_335) ;  /* 0xfffffffc00fc7947 */ /* 0x000fc0000383ffff */
[----:B------:R-:W-:-:S00]  /*c9b0*/  NOP ;  /* 0x0000000000007918 */ /* 0x000fc00000000000 */
        /* <DEDUP_REMOVED lines=12> */
.L_x_336:


//--------------------- .nv.global.init           --------------------------
	.section	.nv.global.init,"aw",@progbits
.nv.global.init:
	.type		$str$22,@object
	.size		$str$22,($str$23 - $str$22)
$str$22:
        /*0000*/ 	.byte	0x6b, 0x5f, 0x74, 0x69, 0x6c, 0x65, 0x5f, 0x63, 0x6f, 0x75, 0x6e, 0x74, 0x20, 0x3e, 0x3d, 0x20
        /*0010*/ 	.byte	0x31, 0x00
	.type		$str$23,@object
	.size		$str$23,(__unnamed_1 - $str$23)
$str$23:
        /*0012*/ 	.byte	0x2f, 0x74, 0x6d, 0x70, 0x2f, 0x63, 0x75, 0x74, 0x6c, 0x61, 0x73, 0x73, 0x5f, 0x73, 0x77, 0x65
        /*0022*/ 	.byte	0x65, 0x70, 0x5f, 0x73, 0x72, 0x63, 0x2f, 0x69, 0x6e, 0x63, 0x6c, 0x75, 0x64, 0x65, 0x2f, 0x63
        /*0032*/ 	.byte	0x75, 0x74, 0x6c, 0x61, 0x73, 0x73, 0x2f, 0x67, 0x65, 0x6d, 0x6d, 0x2f, 0x63, 0x6f, 0x6c, 0x6c
        /*0042*/ 	.byte	0x65, 0x63, 0x74, 0x69, 0x76, 0x65, 0x2f, 0x73, 0x6d, 0x39, 0x30, 0x5f, 0x6d, 0x6d, 0x61, 0x5f
        /*0052*/ 	.byte	0x74, 0x6d, 0x61, 0x5f, 0x67, 0x6d, 0x6d, 0x61, 0x5f, 0x73, 0x73, 0x5f, 0x77, 0x61, 0x72, 0x70
        /*0062*/ 	.byte	0x73, 0x70, 0x65, 0x63, 0x69, 0x61, 0x6c, 0x69, 0x7a, 0x65, 0x64, 0x2e, 0x68, 0x70, 0x70, 0x00
	.type		__unnamed_1,@object
	.size		__unnamed_1,(.L_0 - __unnamed_1)
__unnamed_1:
        /*0072*/ 	.byte	0x76, 0x6f, 0x69, 0x64, 0x20, 0x63, 0x75, 0x74, 0x6c, 0x61, 0x73, 0x73, 0x3a, 0x3a, 0x67, 0x65
        /* <DEDUP_REMOVED lines=180> */
        /*0bc2*/ 	.byte	0x6e, 0x74, 0x69, 0x74, 0x79, 0x5d, 0x00
.L_0:


//--------------------- .nv.shared._ZN7cutlass13device_kernelINS_4gemm6kernel13GemmUniversalIN4cute5tupleIJiiiiEEENS1_10collective13CollectiveMmaINS1_34MainloopSm90TmaGmmaWarpSpecializedILi9ENS5_IJNS4_1CILi1EEENSA_ILi8EEESB_EEENS1_35KernelTmaWarpSpecializedCooperativeEEENS5_IJNSA_ILi256EEENSA_ILi128EEENSA_ILi32EEEEEENS_6half_tENS5_IJlSB_lEEESK_SL_NS4_8TiledMMAINS4_8MMA_AtomIJNS4_4SM904GMMA26MMA_64x128x16_F32F16F16_SSILNSP_5MajorE0ELSR_0ELNSP_7ScaleInE1ELSS_1EEEEEENS4_6LayoutINS5_IJNSA_ILi2EEESB_SB_EEENS5_IJSB_NSA_ILi0EEESY_EEEEENS5_IJNS4_10UnderscoreES11_S11_EEEEENS4_23SM90_TMA_LOAD_MULTICASTENS4_14ComposedLayoutINS4_7SwizzleILi2ELi4ELi3EEENS4_18smem_ptr_flag_bitsILi16EEENSV_INS5_IJSC_SI_EEENS5_IJSI_SB_EEEEEEEvNS4_8identityENS4_13SM90_TMA_LOADES1D_vS1E_EENS_8epilogue10collective6detail29Sm90TmaWarpSpecializedAdapterINS1I_15DefaultEpilogueISK_SL_SL_NS1H_6thread17LinearCombinationISK_Li1EffLNS1M_9ScaleType4KindE0ELNS_15FloatRoundStyleE2ESK_EENS1_15EpilogueDefaultEEEEEvvEEEEvNT_6ParamsE --------------------------
	.section	.nv.shared._ZN7cutlass13device_kernelINS_4gemm6kernel13GemmUniversalIN4cute5tupleIJiiiiEEENS1_10collective13CollectiveMmaINS1_34MainloopSm90TmaGmmaWarpSpecializedILi9ENS5_IJNS4_1CILi1EEENSA_ILi8EEESB_EEENS1_35KernelTmaWarpSpecializedCooperativeEEENS5_IJNSA_ILi256EEENSA_ILi128EEENSA_ILi32EEEEEENS_6half_tENS5_IJlSB_lEEESK_SL_NS4_8TiledMMAINS4_8MMA_AtomIJNS4_4SM904GMMA26MMA_64x128x16_F32F16F16_SSILNSP_5MajorE0ELSR_0ELNSP_7ScaleInE1ELSS_1EEEEEENS4_6LayoutINS5_IJNSA_ILi2EEESB_SB_EEENS5_IJSB_NSA_ILi0EEESY_EEEEENS5_IJNS4_10UnderscoreES11_S11_EEEEENS4_23SM90_TMA_LOAD_MULTICASTENS4_14ComposedLayoutINS4_7SwizzleILi2ELi4ELi3EEENS4_18smem_ptr_flag_bitsILi16EEENSV_INS5_IJSC_SI_EEENS5_IJSI_SB_EEEEEEEvNS4_8identityENS4_13SM90_TMA_LOADES1D_vS1E_EENS_8epilogue10collective6detail29Sm90TmaWarpSpecializedAdapterINS1I_15DefaultEpilogueISK_SL_SL_NS1H_6thread17LinearCombinationISK_Li1EffLNS1M_9ScaleType4KindE0ELNS_15FloatRoundStyleE2ESK_EENS1_15EpilogueDefaultEEEEEvvEEEEvNT_6ParamsE,"aw",@nobits
	.sectionflags	@""
	.align	16
	.zero		1024


//--------------------- .nv.shared.reserved.0     --------------------------
	.section	.nv.shared.reserved.0,"aw",@nobits
	.weak		__nv_reservedSMEM_offset_0_alias
	.size		__nv_reservedSMEM_offset_0_alias, 0, 0
	.other		__nv_reservedSMEM_offset_0_alias,@"STO_CUDA_RESERVED_SHARED STV_DEFAULT"
__nv_reservedSMEM_offset_0_alias:
	.zero		0


//--------------------- .nv.global                --------------------------
	.section	.nv.global,"aw",@nobits
.nv.global:
	.type		_ZN40_INTERNAL_9663360a_4_k_cu_1631292e_182224cute1_E,@object
	.size		_ZN40_INTERNAL_9663360a_4_k_cu_1631292e_182224cute1_E,(_ZN40_INTERNAL_9663360a_4_k_cu_1631292e_182224cuda3std3__45__cpo6cbeginE - _ZN40_INTERNAL_9663360a_4_k_cu_1631292e_182224cute1_E)
_ZN40_INTERNAL_9663360a_4_k_cu_1631292e_182224cute1_E:
	.zero		1
	.type		_ZN40_INTERNAL_9663360a_4_k_cu_1631292e_182224cuda3std3__45__cpo6cbeginE,@object
	.size		_ZN40_INTERNAL_9663360a_4_k_cu_1631292e_182224cuda3std3__45__cpo6cbeginE,(_ZN40_INTERNAL_9663360a_4_k_cu_1631292e_182224cuda3std3__48in_placeE - _ZN40_INTERNAL_9663360a_4_k_cu_1631292e_182224cuda3std3__45__cpo6cbeginE)
_ZN40_INTERNAL_9663360a_4_k_cu_1631292e_182224cuda3std3__45__cpo6cbeginE:
	.zero		1
	.type		_ZN40_INTERNAL_9663360a_4_k_cu_1631292e_182224cuda3std3__48in_placeE,@object
	.size		_ZN40_INTERNAL_9663360a_4_k_cu_1631292e_182224cuda3std3__48in_placeE,(_ZN40_INTERNAL_9663360a_4_k_cu_1631292e_182224cuda3std6ranges3__45__cpo9iter_moveE - _ZN40_INTERNAL_9663360a_4_k_cu_1631292e_182224cuda3std3__48in_placeE)
_ZN40_INTERNAL_9663360a_4_k_cu_1631292e_182224cuda3std3__48in_placeE:
	.zero		1
	.type		_ZN40_INTERNAL_9663360a_4_k_cu_1631292e_182224cuda3std6ranges3__45__cpo9iter_moveE,@object
	.size		_ZN40_INTERNAL_9663360a_4_k_cu_1631292e_182224cuda3std6ranges3__45__cpo9iter_moveE,(_ZN40_INTERNAL_9663360a_4_k_cu_1631292e_182224cuda3std3__45__cpo5beginE - _ZN40_INTERNAL_9663360a_4_k_cu_1631292e_182224cuda3std6ranges3__45__cpo9iter_moveE)
_ZN40_INTERNAL_9663360a_4_k_cu_1631292e_182224cuda3std6ranges3__45__cpo9iter_moveE:
	.zero		1
	.type		_ZN40_INTERNAL_9663360a_4_k_cu_1631292e_182224cuda3std3__45__cpo5beginE,@object
	.size		_ZN40_INTERNAL_9663360a_4_k_cu_1631292e_182224cuda3std3__45__cpo5beginE,(_ZN40_INTERNAL_9663360a_4_k_cu_1631292e_182224cuda3std3__442_GLOBAL__N__9663360a_4_k_cu_1631292e_182226ignoreE - _ZN40_INTERNAL_9663360a_4_k_cu_1631292e_182224cuda3std3__45__cpo5beginE)
_ZN40_INTERNAL_9663360a_4_k_cu_1631292e_182224cuda3std3__45__cpo5beginE:
	.zero		1
	.type		_ZN40_INTERNAL_9663360a_4_k_cu_1631292e_182224cuda3std3__442_GLOBAL__N__9663360a_4_k_cu_1631292e_182226ignoreE,@object
	.size		_ZN40_INTERNAL_9663360a_4_k_cu_1631292e_182224cuda3std3__442_GLOBAL__N__9663360a_4_k_cu_1631292e_182226ignoreE,(_ZN40_INTERNAL_9663360a_4_k_cu_1631292e_182224cute7productE - _ZN40_INTERNAL_9663360a_4_k_cu_1631292e_182224cuda3std3__442_GLOBAL__N__9663360a_4_k_cu_1631292e_182226ignoreE)
_ZN40_INTERNAL_9663360a_4_k_cu_1631292e_182224cuda3std3__442_GLOBAL__N__9663360a_4_k_cu_1631292e_182226ignoreE:
	.zero		1
	.type		_ZN40_INTERNAL_9663360a_4_k_cu_1631292e_182224cute7productE,@object
	.size		_ZN40_INTERNAL_9663360a_4_k_cu_1631292e_182224cute7productE,(_ZN40_INTERNAL_9663360a_4_k_cu_1631292e_182224cuda3std3__45__cpo3endE - _ZN40_INTERNAL_9663360a_4_k_cu_1631292e_182224cute7productE)
_ZN40_INTERNAL_9663360a_4_k_cu_1631292e_182224cute7productE:
	.zero		1
	.type		_ZN40_INTERNAL_9663360a_4_k_cu_1631292e_182224cuda3std3__45__cpo3endE,@object
	.size		_ZN40_INTERNAL_9663360a_4_k_cu_1631292e_182224cuda3std3__45__cpo3endE,(_ZN40_INTERNAL_9663360a_4_k_cu_1631292e_182224cuda3std3__419piecewise_constructE - _ZN40_INTERNAL_9663360a_4_k_cu_1631292e_182224cuda3std3__45__cpo3endE)
_ZN40_INTERNAL_9663360a_4_k_cu_1631292e_182224cuda3std3__45__cpo3endE:
	.zero		1
	.type		_ZN40_INTERNAL_9663360a_4_k_cu_1631292e_182224cuda3std3__419piecewise_constructE,@object
	.size		_ZN40_INTERNAL_9663360a_4_k_cu_1631292e_182224cuda3std3__419piecewise_constructE,(_ZN40_INTERNAL_9663360a_4_k_cu_1631292e_182224cuda3std3__45__cpo4cendE - _ZN40_INTERNAL_9663360a_4_k_cu_1631292e_182224cuda3std3__419piecewise_constructE)
_ZN40_INTERNAL_9663360a_4_k_cu_1631292e_182224cuda3std3__419piecewise_constructE:
	.zero		1
	.type		_ZN40_INTERNAL_9663360a_4_k_cu_1631292e_182224cuda3std3__45__cpo4cendE,@object
	.size		_ZN40_INTERNAL_9663360a_4_k_cu_1631292e_182224cuda3std3__45__cpo4cendE,(_ZN40_INTERNAL_9663360a_4_k_cu_1631292e_182224cuda3std6ranges3__45__cpo4swapE - _ZN40_INTERNAL_9663360a_4_k_cu_1631292e_182224cuda3std3__45__cpo4cendE)
_ZN40_INTERNAL_9663360a_4_k_cu_1631292e_182224cuda3std3__45__cpo4cendE:
	.zero		1
	.type		_ZN40_INTERNAL_9663360a_4_k_cu_1631292e_182224cuda3std6ranges3__45__cpo4swapE,@object
	.size		_ZN40_INTERNAL_9663360a_4_k_cu_1631292e_182224cuda3std6ranges3__45__cpo4swapE,(.L_8 - _ZN40_INTERNAL_9663360a_4_k_cu_1631292e_182224cuda3std6ranges3__45__cpo4swapE)
_ZN40_INTERNAL_9663360a_4_k_cu_1631292e_182224cuda3std6ranges3__45__cpo4swapE:
	.zero		1
.L_8:


//--------------------- .nv.constant0._ZN7cutlass13device_kernelINS_4gemm6kernel13GemmUniversalIN4cute5tupleIJiiiiEEENS1_10collective13CollectiveMmaINS1_34MainloopSm90TmaGmmaWarpSpecializedILi9ENS5_IJNS4_1CILi1EEENSA_ILi8EEESB_EEENS1_35KernelTmaWarpSpecializedCooperativeEEENS5_IJNSA_ILi256EEENSA_ILi128EEENSA_ILi32EEEEEENS_6half_tENS5_IJlSB_lEEESK_SL_NS4_8TiledMMAINS4_8MMA_AtomIJNS4_4SM904GMMA26MMA_64x128x16_F32F16F16_SSILNSP_5MajorE0ELSR_0ELNSP_7ScaleInE1ELSS_1EEEEEENS4_6LayoutINS5_IJNSA_ILi2EEESB_SB_EEENS5_IJSB_NSA_ILi0EEESY_EEEEENS5_IJNS4_10UnderscoreES11_S11_EEEEENS4_23SM90_TMA_LOAD_MULTICASTENS4_14ComposedLayoutINS4_7SwizzleILi2ELi4ELi3EEENS4_18smem_ptr_flag_bitsILi16EEENSV_INS5_IJSC_SI_EEENS5_IJSI_SB_EEEEEEEvNS4_8identityENS4_13SM90_TMA_LOADES1D_vS1E_EENS_8epilogue10collective6detail29Sm90TmaWarpSpecializedAdapterINS1I_15DefaultEpilogueISK_SL_SL_NS1H_6thread17LinearCombinationISK_Li1EffLNS1M_9ScaleType4KindE0ELNS_15FloatRoundStyleE2ESK_EENS1_15EpilogueDefaultEEEEEvvEEEEvNT_6ParamsE --------------------------
	.section	.nv.constant0._ZN7cutlass13device_kernelINS_4gemm6kernel13GemmUniversalIN4cute5tupleIJiiiiEEENS1_10collective13CollectiveMmaINS1_34MainloopSm90TmaGmmaWarpSpecializedILi9ENS5_IJNS4_1CILi1EEENSA_ILi8EEESB_EEENS1_35KernelTmaWarpSpecializedCooperativeEEENS5_IJNSA_ILi256EEENSA_ILi128EEENSA_ILi32EEEEEENS_6half_tENS5_IJlSB_lEEESK_SL_NS4_8TiledMMAINS4_8MMA_AtomIJNS4_4SM904GMMA26MMA_64x128x16_F32F16F16_SSILNSP_5MajorE0ELSR_0ELNSP_7ScaleInE1ELSS_1EEEEEENS4_6LayoutINS5_IJNSA_ILi2EEESB_SB_EEENS5_IJSB_NSA_ILi0EEESY_EEEEENS5_IJNS4_10UnderscoreES11_S11_EEEEENS4_23SM90_TMA_LOAD_MULTICASTENS4_14ComposedLayoutINS4_7SwizzleILi2ELi4ELi3EEENS4_18smem_ptr_flag_bitsILi16EEENSV_INS5_IJSC_SI_EEENS5_IJSI_SB_EEEEEEEvNS4_8identityENS4_13SM90_TMA_LOADES1D_vS1E_EENS_8epilogue10collective6detail29Sm90TmaWarpSpecializedAdapterINS1I_15DefaultEpilogueISK_SL_SL_NS1H_6thread17LinearCombinationISK_Li1EffLNS1M_9ScaleType4KindE0ELNS_15FloatRoundStyleE2ESK_EENS1_15EpilogueDefaultEEEEEvvEEEEvNT_6ParamsE,"a",@progbits
	.sectionflags	@""
	.align	4
.nv.constant0._ZN7cutlass13device_kernelINS_4gemm6kernel13GemmUniversalIN4cute5tupleIJiiiiEEENS1_10collective13CollectiveMmaINS1_34MainloopSm90TmaGmmaWarpSpecializedILi9ENS5_IJNS4_1CILi1EEENSA_ILi8EEESB_EEENS1_35KernelTmaWarpSpecializedCooperativeEEENS5_IJNSA_ILi256EEENSA_ILi128EEENSA_ILi32EEEEEENS_6half_tENS5_IJlSB_lEEESK_SL_NS4_8TiledMMAINS4_8MMA_AtomIJNS4_4SM904GMMA26MMA_64x128x16_F32F16F16_SSILNSP_5MajorE0ELSR_0ELNSP_7ScaleInE1ELSS_1EEEEEENS4_6LayoutINS5_IJNSA_ILi2EEESB_SB_EEENS5_IJSB_NSA_ILi0EEESY_EEEEENS5_IJNS4_10UnderscoreES11_S11_EEEEENS4_23SM90_TMA_LOAD_MULTICASTENS4_14ComposedLayoutINS4_7SwizzleILi2ELi4ELi3EEENS4_18smem_ptr_flag_bitsILi16EEENSV_INS5_IJSC_SI_EEENS5_IJSI_SB_EEEEEEEvNS4_8identityENS4_13SM90_TMA_LOADES1D_vS1E_EENS_8epilogue10collective6detail29Sm90TmaWarpSpecializedAdapterINS1I_15DefaultEpilogueISK_SL_SL_NS1H_6thread17LinearCombinationISK_Li1EffLNS1M_9ScaleType4KindE0ELNS_15FloatRoundStyleE2ESK_EENS1_15EpilogueDefaultEEEEEvvEEEEvNT_6ParamsE:
	.zero		1664


//--------------------- SYMBOLS --------------------------

	.type		.nv.reservedSmem.offset0,@object
	.size		.nv.reservedSmem.offset0,0x4
	.type		__assertfail,@function
